// auto-generated by cutlass_sweep.sparse_gemm — config: {"arch": "sm_90", "cluster_m": 1, "cluster_n": 2, "dtype": "bf16", "tile_k": 64, "tile_m": 128, "tile_n": 128}
#include "cutlass/cutlass.h"
#include "cutlass/gemm/collective/collective_builder.hpp"
#include "cutlass/gemm/device/gemm_universal_adapter.h"
#include "cutlass/gemm/kernel/gemm_universal.hpp"
#include "cutlass/epilogue/collective/collective_builder.hpp"

using Elem = cutlass::bfloat16_t;
using Acc  = float;
using TileShape    = cute::Shape<cute::_128, cute::_128, cute::_64>;
using ClusterShape = cute::Shape<cute::_1, cute::_2, cute::_1>;

using CollectiveEpilogue = typename cutlass::epilogue::collective::CollectiveBuilder<
    cutlass::arch::Sm90, cutlass::arch::OpClassSparseTensorOp,
    TileShape, ClusterShape,
    cutlass::epilogue::collective::EpilogueTileAuto,
    Acc, Acc,
    Acc, cutlass::layout::ColumnMajor, 128 / cutlass::sizeof_bits<Acc>::value,
    Acc, cutlass::layout::ColumnMajor, 128 / cutlass::sizeof_bits<Acc>::value,
    cutlass::epilogue::collective::EpilogueScheduleAuto
  >::CollectiveOp;

using CollectiveMainloop = typename cutlass::gemm::collective::CollectiveBuilder<
    cutlass::arch::Sm90, cutlass::arch::OpClassSparseTensorOp,
    Elem, cutlass::layout::RowMajor, 128 / cutlass::sizeof_bits<Elem>::value,
    Elem, cutlass::layout::ColumnMajor, 128 / cutlass::sizeof_bits<Elem>::value,
    Acc,
    TileShape, ClusterShape,
    cutlass::gemm::collective::StageCountAutoCarveout<static_cast<int>(sizeof(typename CollectiveEpilogue::SharedStorage))>,
    cutlass::gemm::collective::KernelScheduleAuto
  >::CollectiveOp;

using GemmKernel = cutlass::gemm::kernel::GemmUniversal<
    cute::Shape<int,int,int,int>,
    CollectiveMainloop,
    CollectiveEpilogue
>;
using Gemm = cutlass::gemm::device::GemmUniversalAdapter<GemmKernel>;

auto* _anchor = &cutlass::device_kernel<GemmKernel>;


// ===== COMPILED SASS (sm_90a) =====

	.target	sm_90a

	.elftype	@"ET_EXEC"


//--------------------- .note.nv.tkinfo           --------------------------
	.section	.note.nv.tkinfo,"",@"SHT_NOTE"
	.sectionflags	@"SHF_NOTE_NV_TKINFO"
	.tkinfo
        /*0018*/ 	.word	0x00000002
        /*0030*/ 	.string	""
        /*0030*/ 	.string	"ptxas"
        /*0030*/ 	.string	"Cuda compilation tools, release 13.0, V13.0.88"
        /*0030*/ 	.string	"Build cuda_13.0.r13.0/compiler.36424714_0"
        /*0030*/ 	.string	"-arch sm_90a -m 64 "



//--------------------- .note.nv.cuinfo           --------------------------
	.section	.note.nv.cuinfo,"",@"SHT_NOTE"
	.sectionflags	@"SHF_NOTE_NV_CUINFO"
        /*0018*/ 	.short	0x0002
        /*001a*/ 	.short	0x005a
        /*001c*/ 	.short	0x0082
	.zero		2


//--------------------- .nv.info                  --------------------------
	.section	.nv.info,"",@"SHT_CUDA_INFO"
	.align	4


	//----- nvinfo : EIATTR_REGCOUNT
	.align		4
        /*0000*/ 	.byte	0x04, 0x2f
        /*0002*/ 	.short	(.L_12 - .L_11)
	.align		4
.L_11:
        /*0004*/ 	.word	index@(_ZN7cutlass13device_kernelINS_4gemm6kernel13GemmUniversalIN4cute5tupleIJiiiiEEENS1_10collective13CollectiveMmaINS1_40MainloopSm90TmaGmmaWarpSpecializedSparseILi9ENS5_IJNS4_1CILi1EEENSA_ILi2EEESB_EEENS1_35KernelTmaWarpSpecializedCooperativeEEENS5_IJNSA_ILi128EEESG_NSA_ILi64EEEEEENS_10bfloat16_tENS5_IJNS4_6LayoutINS5_IJiNS5_IJSC_iEEEiEEENS5_IJlNS5_IJSB_SC_EEElEEEEENSK_INS5_IJNS5_IJNS5_IJNSA_ILi8EEESC_NSA_ILi4EEEEEEiEEENS5_IJNS5_IJNSA_ILi16EEESC_SC_EEEiEEEiEEENS5_IJNS5_IJNS5_IJSH_SU_NSA_ILi1024EEEEEENSA_ILi4096EEEEEENS5_IJNS5_IJSB_NSA_ILi512EEENSA_ILi32EEEEEElEEElEEEEEEEESJ_NS5_IJlSB_lEEENS4_8TiledMMAINS4_8MMA_AtomIJNS4_4SM904GMMA6SPARSE29GMMA_64x128x32_F32BF16BF16_SSILNS1D_5MajorE0ELS1G_0ELNS1D_7ScaleInE1ELS1H_1ELNS1D_9SparseSelE0EEEEEENSK_INS5_IJSC_SB_SB_EEENS5_IJSB_NSA_ILi0EEES1M_EEEEENS5_IJNS4_10UnderscoreES1P_S1P_EEEEENS4_23SM90_TMA_LOAD_MULTICASTENS4_14ComposedLayoutINS4_7SwizzleILi2ELi4ELi3EEENS4_25smem_sparse_ptr_flag_bitsILi2ELi16EEENSK_INS5_IJNS5_IJSB_SQ_EEENS5_IJSC_S13_EEEEEENS5_IJNS5_IJS1M_SH_EEESN_EEEEEEEvNS4_8identityENS4_13SM90_TMA_LOADENS1T_INS1U_ILi3ELi4ELi3EEENS4_18smem_ptr_flag_bitsILi16EEENSK_INS5_IJSQ_SH_EEENS5_IJSH_SB_EEEEEEEvS25_EENS_8epilogue10collective6detail29Sm90TmaWarpSpecializedAdapterINS2G_15DefaultEpilogueIfNS5_IJSB_llEEES2K_NS2F_6thread17LinearCombinationIfLi1EffLNS2L_9ScaleType4KindE0ELNS_15FloatRoundStyleE2EfEENS1_15EpilogueDefaultEEEEEvvEEEEvNT_6ParamsE)
        /*0008*/ 	.word	0x000000a8


	//----- nvinfo : EIATTR_FRAME_SIZE
	.align		4
.L_12:
        /*000c*/ 	.byte	0x04, 0x11
        /*000e*/ 	.short	(.L_14 - .L_13)
	.align		4
.L_13:
        /*0010*/ 	.word	index@(_ZN7cutlass13device_kernelINS_4gemm6kernel13GemmUniversalIN4cute5tupleIJiiiiEEENS1_10collective13CollectiveMmaINS1_40MainloopSm90TmaGmmaWarpSpecializedSparseILi9ENS5_IJNS4_1CILi1EEENSA_ILi2EEESB_EEENS1_35KernelTmaWarpSpecializedCooperativeEEENS5_IJNSA_ILi128EEESG_NSA_ILi64EEEEEENS_10bfloat16_tENS5_IJNS4_6LayoutINS5_IJiNS5_IJSC_iEEEiEEENS5_IJlNS5_IJSB_SC_EEElEEEEENSK_INS5_IJNS5_IJNS5_IJNSA_ILi8EEESC_NSA_ILi4EEEEEEiEEENS5_IJNS5_IJNSA_ILi16EEESC_SC_EEEiEEEiEEENS5_IJNS5_IJNS5_IJSH_SU_NSA_ILi1024EEEEEENSA_ILi4096EEEEEENS5_IJNS5_IJSB_NSA_ILi512EEENSA_ILi32EEEEEElEEElEEEEEEEESJ_NS5_IJlSB_lEEENS4_8TiledMMAINS4_8MMA_AtomIJNS4_4SM904GMMA6SPARSE29GMMA_64x128x32_F32BF16BF16_SSILNS1D_5MajorE0ELS1G_0ELNS1D_7ScaleInE1ELS1H_1ELNS1D_9SparseSelE0EEEEEENSK_INS5_IJSC_SB_SB_EEENS5_IJSB_NSA_ILi0EEES1M_EEEEENS5_IJNS4_10UnderscoreES1P_S1P_EEEEENS4_23SM90_TMA_LOAD_MULTICASTENS4_14ComposedLayoutINS4_7SwizzleILi2ELi4ELi3EEENS4_25smem_sparse_ptr_flag_bitsILi2ELi16EEENSK_INS5_IJNS5_IJSB_SQ_EEENS5_IJSC_S13_EEEEEENS5_IJNS5_IJS1M_SH_EEESN_EEEEEEEvNS4_8identityENS4_13SM90_TMA_LOADENS1T_INS1U_ILi3ELi4ELi3EEENS4_18smem_ptr_flag_bitsILi16EEENSK_INS5_IJSQ_SH_EEENS5_IJSH_SB_EEEEEEEvS25_EENS_8epilogue10collective6detail29Sm90TmaWarpSpecializedAdapterINS2G_15DefaultEpilogueIfNS5_IJSB_llEEES2K_NS2F_6thread17LinearCombinationIfLi1EffLNS2L_9ScaleType4KindE0ELNS_15FloatRoundStyleE2EfEENS1_15EpilogueDefaultEEEEEvvEEEEvNT_6ParamsE)
        /*0014*/ 	.word	0x00000000


	//----- nvinfo : EIATTR_MIN_STACK_SIZE
	.align		4
.L_14:
        /*0018*/ 	.byte	0x04, 0x12
        /*001a*/ 	.short	(.L_16 - .L_15)
	.align		4
.L_15:
        /*001c*/ 	.word	index@(_ZN7cutlass13device_kernelINS_4gemm6kernel13GemmUniversalIN4cute5tupleIJiiiiEEENS1_10collective13CollectiveMmaINS1_40MainloopSm90TmaGmmaWarpSpecializedSparseILi9ENS5_IJNS4_1CILi1EEENSA_ILi2EEESB_EEENS1_35KernelTmaWarpSpecializedCooperativeEEENS5_IJNSA_ILi128EEESG_NSA_ILi64EEEEEENS_10bfloat16_tENS5_IJNS4_6LayoutINS5_IJiNS5_IJSC_iEEEiEEENS5_IJlNS5_IJSB_SC_EEElEEEEENSK_INS5_IJNS5_IJNS5_IJNSA_ILi8EEESC_NSA_ILi4EEEEEEiEEENS5_IJNS5_IJNSA_ILi16EEESC_SC_EEEiEEEiEEENS5_IJNS5_IJNS5_IJSH_SU_NSA_ILi1024EEEEEENSA_ILi4096EEEEEENS5_IJNS5_IJSB_NSA_ILi512EEENSA_ILi32EEEEEElEEElEEEEEEEESJ_NS5_IJlSB_lEEENS4_8TiledMMAINS4_8MMA_AtomIJNS4_4SM904GMMA6SPARSE29GMMA_64x128x32_F32BF16BF16_SSILNS1D_5MajorE0ELS1G_0ELNS1D_7ScaleInE1ELS1H_1ELNS1D_9SparseSelE0EEEEEENSK_INS5_IJSC_SB_SB_EEENS5_IJSB_NSA_ILi0EEES1M_EEEEENS5_IJNS4_10UnderscoreES1P_S1P_EEEEENS4_23SM90_TMA_LOAD_MULTICASTENS4_14ComposedLayoutINS4_7SwizzleILi2ELi4ELi3EEENS4_25smem_sparse_ptr_flag_bitsILi2ELi16EEENSK_INS5_IJNS5_IJSB_SQ_EEENS5_IJSC_S13_EEEEEENS5_IJNS5_IJS1M_SH_EEESN_EEEEEEEvNS4_8identityENS4_13SM90_TMA_LOADENS1T_INS1U_ILi3ELi4ELi3EEENS4_18smem_ptr_flag_bitsILi16EEENSK_INS5_IJSQ_SH_EEENS5_IJSH_SB_EEEEEEEvS25_EENS_8epilogue10collective6detail29Sm90TmaWarpSpecializedAdapterINS2G_15DefaultEpilogueIfNS5_IJSB_llEEES2K_NS2F_6thread17LinearCombinationIfLi1EffLNS2L_9ScaleType4KindE0ELNS_15FloatRoundStyleE2EfEENS1_15EpilogueDefaultEEEEEvvEEEEvNT_6ParamsE)
        /*0020*/ 	.word	0x00000000
.L_16:


//--------------------- .nv.compat                --------------------------
	.section	.nv.compat,"",@"SHT_CUDA_COMPAT_INFO"
	.align	4
        /*0000*/ 	.byte	0x02, 0x09, 0x01, 0x00, 0x02, 0x02, 0x04, 0x00, 0x02, 0x05, 0x05, 0x00, 0x03, 0x07, 0x01, 0x01
        /*0010*/ 	.byte	0x02, 0x03, 0x01, 0x00, 0x02, 0x06, 0x01, 0x00, 0x04, 0x0b, 0x08, 0x00, 0x00, 0x00, 0x00, 0x00
        /*0020*/ 	.byte	0x00, 0x00, 0x00, 0x00


//--------------------- .nv.info._ZN7cutlass13device_kernelINS_4gemm6kernel13GemmUniversalIN4cute5tupleIJiiiiEEENS1_10collective13CollectiveMmaINS1_40MainloopSm90TmaGmmaWarpSpecializedSparseILi9ENS5_IJNS4_1CILi1EEENSA_ILi2EEESB_EEENS1_35KernelTmaWarpSpecializedCooperativeEEENS5_IJNSA_ILi128EEESG_NSA_ILi64EEEEEENS_10bfloat16_tENS5_IJNS4_6LayoutINS5_IJiNS5_IJSC_iEEEiEEENS5_IJlNS5_IJSB_SC_EEElEEEEENSK_INS5_IJNS5_IJNS5_IJNSA_ILi8EEESC_NSA_ILi4EEEEEEiEEENS5_IJNS5_IJNSA_ILi16EEESC_SC_EEEiEEEiEEENS5_IJNS5_IJNS5_IJSH_SU_NSA_ILi1024EEEEEENSA_ILi4096EEEEEENS5_IJNS5_IJSB_NSA_ILi512EEENSA_ILi32EEEEEElEEElEEEEEEEESJ_NS5_IJlSB_lEEENS4_8TiledMMAINS4_8MMA_AtomIJNS4_4SM904GMMA6SPARSE29GMMA_64x128x32_F32BF16BF16_SSILNS1D_5MajorE0ELS1G_0ELNS1D_7ScaleInE1ELS1H_1ELNS1D_9SparseSelE0EEEEEENSK_INS5_IJSC_SB_SB_EEENS5_IJSB_NSA_ILi0EEES1M_EEEEENS5_IJNS4_10UnderscoreES1P_S1P_EEEEENS4_23SM90_TMA_LOAD_MULTICASTENS4_14ComposedLayoutINS4_7SwizzleILi2ELi4ELi3EEENS4_25smem_sparse_ptr_flag_bitsILi2ELi16EEENSK_INS5_IJNS5_IJSB_SQ_EEENS5_IJSC_S13_EEEEEENS5_IJNS5_IJS1M_SH_EEESN_EEEEEEEvNS4_8identityENS4_13SM90_TMA_LOADENS1T_INS1U_ILi3ELi4ELi3EEENS4_18smem_ptr_flag_bitsILi16EEENSK_INS5_IJSQ_SH_EEENS5_IJSH_SB_EEEEEEEvS25_EENS_8epilogue10collective6detail29Sm90TmaWarpSpecializedAdapterINS2G_15DefaultEpilogueIfNS5_IJSB_llEEES2K_NS2F_6thread17LinearCombinationIfLi1EffLNS2L_9ScaleType4KindE0ELNS_15FloatRoundStyleE2EfEENS1_15EpilogueDefaultEEEEEvvEEEEvNT_6ParamsE --------------------------
	.section	.nv.info._ZN7cutlass13device_kernelINS_4gemm6kernel13GemmUniversalIN4cute5tupleIJiiiiEEENS1_10collective13CollectiveMmaINS1_40MainloopSm90TmaGmmaWarpSpecializedSparseILi9ENS5_IJNS4_1CILi1EEENSA_ILi2EEESB_EEENS1_35KernelTmaWarpSpecializedCooperativeEEENS5_IJNSA_ILi128EEESG_NSA_ILi64EEEEEENS_10bfloat16_tENS5_IJNS4_6LayoutINS5_IJiNS5_IJSC_iEEEiEEENS5_IJlNS5_IJSB_SC_EEElEEEEENSK_INS5_IJNS5_IJNS5_IJNSA_ILi8EEESC_NSA_ILi4EEEEEEiEEENS5_IJNS5_IJNSA_ILi16EEESC_SC_EEEiEEEiEEENS5_IJNS5_IJNS5_IJSH_SU_NSA_ILi1024EEEEEENSA_ILi4096EEEEEENS5_IJNS5_IJSB_NSA_ILi512EEENSA_ILi32EEEEEElEEElEEEEEEEESJ_NS5_IJlSB_lEEENS4_8TiledMMAINS4_8MMA_AtomIJNS4_4SM904GMMA6SPARSE29GMMA_64x128x32_F32BF16BF16_SSILNS1D_5MajorE0ELS1G_0ELNS1D_7ScaleInE1ELS1H_1ELNS1D_9SparseSelE0EEEEEENSK_INS5_IJSC_SB_SB_EEENS5_IJSB_NSA_ILi0EEES1M_EEEEENS5_IJNS4_10UnderscoreES1P_S1P_EEEEENS4_23SM90_TMA_LOAD_MULTICASTENS4_14ComposedLayoutINS4_7SwizzleILi2ELi4ELi3EEENS4_25smem_sparse_ptr_flag_bitsILi2ELi16EEENSK_INS5_IJNS5_IJSB_SQ_EEENS5_IJSC_S13_EEEEEENS5_IJNS5_IJS1M_SH_EEESN_EEEEEEEvNS4_8identityENS4_13SM90_TMA_LOADENS1T_INS1U_ILi3ELi4ELi3EEENS4_18smem_ptr_flag_bitsILi16EEENSK_INS5_IJSQ_SH_EEENS5_IJSH_SB_EEEEEEEvS25_EENS_8epilogue10collective6detail29Sm90TmaWarpSpecializedAdapterINS2G_15DefaultEpilogueIfNS5_IJSB_llEEES2K_NS2F_6thread17LinearCombinationIfLi1EffLNS2L_9ScaleType4KindE0ELNS_15FloatRoundStyleE2EfEENS1_15EpilogueDefaultEEEEEvvEEEEvNT_6ParamsE,"",@"SHT_CUDA_INFO"
	.sectionflags	@""
	.align	4


	//----- nvinfo : EIATTR_CUDA_API_VERSION
	.align		4
        /*0000*/ 	.byte	0x04, 0x37
        /*0002*/ 	.short	(.L_18 - .L_17)
.L_17:
        /*0004*/ 	.word	0x00000082


	//----- nvinfo : EIATTR_KPARAM_INFO
	.align		4
.L_18:
        /*0008*/ 	.byte	0x04, 0x17
        /*000a*/ 	.short	(.L_20 - .L_19)
.L_19:
        /*000c*/ 	.word	0x00000000
        /*0010*/ 	.short	0x0000
        /*0012*/ 	.short	0x0070
        /*0014*/ 	.byte	0x00, 0xf0, 0x01, 0x14


	//----- nvinfo : EIATTR_SPARSE_MMA_MASK
	.align		4
.L_20:
        /*0018*/ 	.byte	0x03, 0x50
        /*001a*/ 	.short	0x0002


	//----- nvinfo : EIATTR_MAXREG_COUNT
	.align		4
        /*001c*/ 	.byte	0x03, 0x1b
        /*001e*/ 	.short	0x00a8


	//----- nvinfo : EIATTR_NUM_BARRIERS
	.align		4
        /*0020*/ 	.byte	0x02, 0x4c
        /*0022*/ 	.byte	0x01
	.zero		1


	//----- nvinfo : EIATTR_MERCURY_ISA_VERSION
	.align		4
        /*0024*/ 	.byte	0x03, 0x5f
        /*0026*/ 	.short	0x0101


	//----- nvinfo : EIATTR_INT_WARP_WIDE_INSTR_OFFSETS
	.align		4
        /*0028*/ 	.byte	0x04, 0x31
        /*002a*/ 	.short	(.L_22 - .L_21)


	//   ....[0]....
.L_21:
        /*002c*/ 	.word	0x00000580


	//   ....[1]....
        /*0030*/ 	.word	0x000005a0


	//   ....[2]....
        /*0034*/ 	.word	0x00000740


	//----- nvinfo : EIATTR_COOP_GROUP_MASK_REGIDS
	.align		4
.L_22:
        /*0038*/ 	.byte	0x04, 0x29
        /*003a*/ 	.short	(.L_24 - .L_23)


	//   ....[0]....
.L_23:
        /*003c*/ 	.word	0xffffffff


	//   ....[1]....
        /*0040*/ 	.word	0xffffffff


	//   ....[2]....
        /*0044*/ 	.word	0xffffffff


	//   ....[3]....
        /*0048*/ 	.word	0xffffffff


	//   ....[4]....
        /*004c*/ 	.word	0xffffffff


	//   ....[5]....
        /*0050*/ 	.word	0xffffffff


	//----- nvinfo : EIATTR_COOP_GROUP_INSTR_OFFSETS
	.align		4
.L_24:
        /*0054*/ 	.byte	0x04, 0x28
        /*0056*/ 	.short	(.L_26 - .L_25)


	//   ....[0]....
.L_25:
        /*0058*/ 	.word	0x00000060


	//   ....[1]....
        /*005c*/ 	.word	0x00000070


	//   ....[2]....
        /*0060*/ 	.word	0x00000160


	//   ....[3]....
        /*0064*/ 	.word	0x000003c0


	//   ....[4]....
        /*0068*/ 	.word	0x00000870


	//   ....[5]....
        /*006c*/ 	.word	0x000012f0


	//----- nvinfo : EIATTR_REG_RECONFIG
	.align		4
.L_26:
        /*0070*/ 	.byte	0x01, 0x54
	.zero		2


	//----- nvinfo : EIATTR_MBARRIER_INSTR_OFFSETS
	.align		4
        /*0074*/ 	.byte	0x04, 0x39
        /*0076*/ 	.short	(.L_28 - .L_27)


	//   ....[0]....
.L_27:
        /*0078*/ 	.word	0x00000280
        /*007c*/ 	.word	0x000000ff
        /*0080*/ 	.word	0x00000000
        /*0084*/ 	.short	0x0100
        /*0086*/ 	.byte	0x08
	.zero		1


	//   ....[1]....
        /*0088*/ 	.word	0x00000290
        /*008c*/ 	.word	0x000000ff
        /*0090*/ 	.word	0x00000048
        /*0094*/ 	.short	0x0100
        /*0096*/ 	.byte	0x08
	.zero		1


	//   ....[2]....
        /*0098*/ 	.word	0x000002a0
        /*009c*/ 	.word	0x000000ff
        /*00a0*/ 	.word	0x00000008
        /*00a4*/ 	.short	0x0100
        /*00a6*/ 	.byte	0x08
	.zero		1


	//   ....[3]....
        /*00a8*/ 	.word	0x000002b0
        /*00ac*/ 	.word	0x000000ff
        /*00b0*/ 	.word	0x00000050
        /*00b4*/ 	.short	0x0100
        /*00b6*/ 	.byte	0x08
	.zero		1


	//   ....[4]....
        /*00b8*/ 	.word	0x000002c0
        /*00bc*/ 	.word	0x000000ff
        /*00c0*/ 	.word	0x00000010
        /*00c4*/ 	.short	0x0100
        /*00c6*/ 	.byte	0x08
	.zero		1


	//   ....[5]....
        /*00c8*/ 	.word	0x000002d0
        /*00cc*/ 	.word	0x000000ff
        /*00d0*/ 	.word	0x00000058
        /*00d4*/ 	.short	0x0100
        /*00d6*/ 	.byte	0x08
	.zero		1


	//   ....[6]....
        /*00d8*/ 	.word	0x000002e0
        /*00dc*/ 	.word	0x000000ff
        /*00e0*/ 	.word	0x00000018
        /*00e4*/ 	.short	0x0100
        /*00e6*/ 	.byte	0x08
	.zero		1


	//   ....[7]....
        /*00e8*/ 	.word	0x000002f0
        /*00ec*/ 	.word	0x000000ff
        /*00f0*/ 	.word	0x00000060
        /*00f4*/ 	.short	0x0100
        /*00f6*/ 	.byte	0x08
	.zero		1


	//   ....[8]....
        /*00f8*/ 	.word	0x00000300
        /*00fc*/ 	.word	0x000000ff
        /*0100*/ 	.word	0x00000020
        /*0104*/ 	.short	0x0100
        /*0106*/ 	.byte	0x08
	.zero		1


	//   ....[9]....
        /*0108*/ 	.word	0x00000310
        /*010c*/ 	.word	0x000000ff
        /*0110*/ 	.word	0x00000068
        /*0114*/ 	.short	0x0100
        /*0116*/ 	.byte	0x08
	.zero		1


	//   ....[10]....
        /*0118*/ 	.word	0x00000320
        /*011c*/ 	.word	0x000000ff
        /*0120*/ 	.word	0x00000028
        /*0124*/ 	.short	0x0100
        /*0126*/ 	.byte	0x08
	.zero		1


	//   ....[11]....
        /*0128*/ 	.word	0x00000330
        /*012c*/ 	.word	0x000000ff
        /*0130*/ 	.word	0x00000070
        /*0134*/ 	.short	0x0100
        /*0136*/ 	.byte	0x08
	.zero		1


	//   ....[12]....
        /*0138*/ 	.word	0x00000340
        /*013c*/ 	.word	0x000000ff
        /*0140*/ 	.word	0x00000030
        /*0144*/ 	.short	0x0100
        /*0146*/ 	.byte	0x08
	.zero		1


	//   ....[13]....
        /*0148*/ 	.word	0x00000350
        /*014c*/ 	.word	0x000000ff
        /*0150*/ 	.word	0x00000078
        /*0154*/ 	.short	0x0100
        /*0156*/ 	.byte	0x08
	.zero		1


	//   ....[14]....
        /*0158*/ 	.word	0x00000360
        /*015c*/ 	.word	0x000000ff
        /*0160*/ 	.word	0x00000038
        /*0164*/ 	.short	0x0100
        /*0166*/ 	.byte	0x08
	.zero		1


	//   ....[15]....
        /*0168*/ 	.word	0x00000370
        /*016c*/ 	.word	0x000000ff
        /*0170*/ 	.word	0x00000080
        /*0174*/ 	.short	0x0100
        /*0176*/ 	.byte	0x08
	.zero		1


	//   ....[16]....
        /*0178*/ 	.word	0x00000380
        /*017c*/ 	.word	0x000000ff
        /*0180*/ 	.word	0x00000040
        /*0184*/ 	.short	0x0100
        /*0186*/ 	.byte	0x08
	.zero		1


	//   ....[17]....
        /*0188*/ 	.word	0x00000390
        /*018c*/ 	.word	0x000000ff
        /*0190*/ 	.word	0x00000088
        /*0194*/ 	.short	0x0100
        /*0196*/ 	.byte	0x08
	.zero		1


	//   ....[18]....
        /*0198*/ 	.word	0x000007c0
        /*019c*/ 	.word	0x000000ff
        /*01a0*/ 	.word	0x000000a0
        /*01a4*/ 	.short	0x0100
        /*01a6*/ 	.byte	0x06
	.zero		1


	//   ....[19]....
        /*01a8*/ 	.word	0x00000820
        /*01ac*/ 	.word	0x000000ff
        /*01b0*/ 	.word	0x000000a8
        /*01b4*/ 	.short	0x0100
        /*01b6*/ 	.byte	0x06
	.zero		1


	//   ....[20]....
        /*01b8*/ 	.word	0x00001630
        /*01bc*/ 	.word	0x000000ff
        /*01c0*/ 	.word	0x00000000
        /*01c4*/ 	.short	0x010a
        /*01c6*/ 	.byte	0x08
	.zero		1


	//   ....[21]....
        /*01c8*/ 	.word	0x000016c0
        /*01cc*/ 	.word	0x000000ff
        /*01d0*/ 	.word	0x00000000
        /*01d4*/ 	.short	0x010a
        /*01d6*/ 	.byte	0x08
	.zero		1


	//   ....[22]....
        /*01d8*/ 	.word	0x000018a0
        /*01dc*/ 	.word	0x00000010
        /*01e0*/ 	.word	0x00000000
        /*01e4*/ 	.short	0x0101
        /*01e6*/ 	.byte	0x3f
	.zero		1


	//   ....[23]....
        /*01e8*/ 	.word	0x00007650
        /*01ec*/ 	.word	0x00000017
        /*01f0*/ 	.word	0x00000048
        /*01f4*/ 	.short	0x010a
        /*01f6*/ 	.byte	0x3f
	.zero		1


	//   ....[24]....
        /*01f8*/ 	.word	0x00007a80
        /*01fc*/ 	.word	0x00000005
        /*0200*/ 	.word	0x000000a8
        /*0204*/ 	.short	0x0101
        /*0206*/ 	.byte	0x3f
	.zero		1


	//   ....[25]....
        /*0208*/ 	.word	0x000081c0
        /*020c*/ 	.word	0x00000005
        /*0210*/ 	.word	0x00000000
        /*0214*/ 	.short	0x010a
        /*0216*/ 	.byte	0x3f
	.zero		1


	//   ....[26]....
        /*0218*/ 	.word	0x00008240
        /*021c*/ 	.word	0x00000007
        /*0220*/ 	.word	0x00000000
        /*0224*/ 	.short	0x010a
        /*0226*/ 	.byte	0x3f
	.zero		1


	//   ....[27]....
        /*0228*/ 	.word	0x000082d0
        /*022c*/ 	.word	0x00000006
        /*0230*/ 	.word	0x00000000
        /*0234*/ 	.short	0x010a
        /*0236*/ 	.byte	0x3f
	.zero		1


	//   ....[28]....
        /*0238*/ 	.word	0x00008360
        /*023c*/ 	.word	0x00000009
        /*0240*/ 	.word	0x00000000
        /*0244*/ 	.short	0x010a
        /*0246*/ 	.byte	0x3f
	.zero		1


	//   ....[29]....
        /*0248*/ 	.word	0x000083f0
        /*024c*/ 	.word	0x00000006
        /*0250*/ 	.word	0x00000000
        /*0254*/ 	.short	0x010a
        /*0256*/ 	.byte	0x3f
	.zero		1


	//   ....[30]....
        /*0258*/ 	.word	0x00008480
        /*025c*/ 	.word	0x00000009
        /*0260*/ 	.word	0x00000000
        /*0264*/ 	.short	0x010a
        /*0266*/ 	.byte	0x3f
	.zero		1


	//   ....[31]....
        /*0268*/ 	.word	0x00008510
        /*026c*/ 	.word	0x00000008
        /*0270*/ 	.word	0x00000000
        /*0274*/ 	.short	0x010a
        /*0276*/ 	.byte	0x3f
	.zero		1


	//   ....[32]....
        /*0278*/ 	.word	0x000085a0
        /*027c*/ 	.word	0x0000000b
        /*0280*/ 	.word	0x00000000
        /*0284*/ 	.short	0x010a
        /*0286*/ 	.byte	0x3f
	.zero		1


	//   ....[33]....
        /*0288*/ 	.word	0x00008630
        /*028c*/ 	.word	0x00000003
        /*0290*/ 	.word	0x00000000
        /*0294*/ 	.short	0x010a
        /*0296*/ 	.byte	0x3f
	.zero		1


	//   ....[34]....
        /*0298*/ 	.word	0x000086a0
        /*029c*/ 	.word	0x00000010
        /*02a0*/ 	.word	0x00000000
        /*02a4*/ 	.short	0x010a
        /*02a6*/ 	.byte	0x3f
	.zero		1


	//   ....[35]....
        /*02a8*/ 	.word	0x00008770
        /*02ac*/ 	.word	0x00000017
        /*02b0*/ 	.word	0x00000048
        /*02b4*/ 	.short	0x010a
        /*02b6*/ 	.byte	0x3f
	.zero		1


	//   ....[36]....
        /*02b8*/ 	.word	0x00008840
        /*02bc*/ 	.word	0x00000005
        /*02c0*/ 	.word	0x00000000
        /*02c4*/ 	.short	0x010a
        /*02c6*/ 	.byte	0x3f
	.zero		1


	//   ....[37]....
        /*02c8*/ 	.word	0x00008890
        /*02cc*/ 	.word	0x00000007
        /*02d0*/ 	.word	0x00000000
        /*02d4*/ 	.short	0x010a
        /*02d6*/ 	.byte	0x3f
	.zero		1


	//   ....[38]....
        /*02d8*/ 	.word	0x000088e0
        /*02dc*/ 	.word	0x00000006
        /*02e0*/ 	.word	0x00000000
        /*02e4*/ 	.short	0x010a
        /*02e6*/ 	.byte	0x3f
	.zero		1


	//   ....[39]....
        /*02e8*/ 	.word	0x00008930
        /*02ec*/ 	.word	0x00000009
        /*02f0*/ 	.word	0x00000000
        /*02f4*/ 	.short	0x010a
        /*02f6*/ 	.byte	0x3f
	.zero		1


	//   ....[40]....
        /*02f8*/ 	.word	0x00008980
        /*02fc*/ 	.word	0x00000006
        /*0300*/ 	.word	0x00000000
        /*0304*/ 	.short	0x010a
        /*0306*/ 	.byte	0x3f
	.zero		1


	//   ....[41]....
        /*0308*/ 	.word	0x000089d0
        /*030c*/ 	.word	0x00000009
        /*0310*/ 	.word	0x00000000
        /*0314*/ 	.short	0x010a
        /*0316*/ 	.byte	0x3f
	.zero		1


	//   ....[42]....
        /*0318*/ 	.word	0x00008a20
        /*031c*/ 	.word	0x00000008
        /*0320*/ 	.word	0x00000000
        /*0324*/ 	.short	0x010a
        /*0326*/ 	.byte	0x3f
	.zero		1


	//   ....[43]....
        /*0328*/ 	.word	0x00008a70
        /*032c*/ 	.word	0x0000000b
        /*0330*/ 	.word	0x00000000
        /*0334*/ 	.short	0x010a
        /*0336*/ 	.byte	0x3f
	.zero		1


	//----- nvinfo : EIATTR_NUM_MBARRIERS
	.align		4
.L_28:
        /*0338*/ 	.byte	0x03, 0x38
        /*033a*/ 	.short	0x0014


	//----- nvinfo : EIATTR_EXIT_INSTR_OFFSETS
	.align		4
        /*033c*/ 	.byte	0x04, 0x1c
        /*033e*/ 	.short	(.L_30 - .L_29)


	//   ....[0]....
.L_29:
        /*0340*/ 	.word	0x000009d0


	//   ....[1]....
        /*0344*/ 	.word	0x000011c0


	//   ....[2]....
        /*0348*/ 	.word	0x00006d40


	//   ....[3]....
        /*034c*/ 	.word	0x00007290


	//   ....[4]....
        /*0350*/ 	.word	0x00008680


	//----- nvinfo : EIATTR_MAX_THREADS
	.align		4
.L_30:
        /*0354*/ 	.byte	0x04, 0x05
        /*0356*/ 	.short	(.L_32 - .L_31)
.L_31:
        /*0358*/ 	.word	0x00000180
        /*035c*/ 	.word	0x00000001
        /*0360*/ 	.word	0x00000001


	//----- nvinfo : EIATTR_CRS_STACK_SIZE
	.align		4
.L_32:
        /*0364*/ 	.byte	0x04, 0x1e
        /*0366*/ 	.short	(.L_34 - .L_33)
.L_33:
        /*0368*/ 	.word	0x00000000


	//----- nvinfo : EIATTR_CBANK_PARAM_SIZE
	.align		4
.L_34:
        /*036c*/ 	.byte	0x03, 0x19
        /*036e*/ 	.short	0x0570


	//----- nvinfo : EIATTR_PARAM_CBANK
	.align		4
        /*0370*/ 	.byte	0x04, 0x0a
        /*0372*/ 	.short	(.L_36 - .L_35)
	.align		4
.L_35:
        /*0374*/ 	.word	index@(.nv.constant0._ZN7cutlass13device_kernelINS_4gemm6kernel13GemmUniversalIN4cute5tupleIJiiiiEEENS1_10collective13CollectiveMmaINS1_40MainloopSm90TmaGmmaWarpSpecializedSparseILi9ENS5_IJNS4_1CILi1EEENSA_ILi2EEESB_EEENS1_35KernelTmaWarpSpecializedCooperativeEEENS5_IJNSA_ILi128EEESG_NSA_ILi64EEEEEENS_10bfloat16_tENS5_IJNS4_6LayoutINS5_IJiNS5_IJSC_iEEEiEEENS5_IJlNS5_IJSB_SC_EEElEEEEENSK_INS5_IJNS5_IJNS5_IJNSA_ILi8EEESC_NSA_ILi4EEEEEEiEEENS5_IJNS5_IJNSA_ILi16EEESC_SC_EEEiEEEiEEENS5_IJNS5_IJNS5_IJSH_SU_NSA_ILi1024EEEEEENSA_ILi4096EEEEEENS5_IJNS5_IJSB_NSA_ILi512EEENSA_ILi32EEEEEElEEElEEEEEEEESJ_NS5_IJlSB_lEEENS4_8TiledMMAINS4_8MMA_AtomIJNS4_4SM904GMMA6SPARSE29GMMA_64x128x32_F32BF16BF16_SSILNS1D_5MajorE0ELS1G_0ELNS1D_7ScaleInE1ELS1H_1ELNS1D_9SparseSelE0EEEEEENSK_INS5_IJSC_SB_SB_EEENS5_IJSB_NSA_ILi0EEES1M_EEEEENS5_IJNS4_10UnderscoreES1P_S1P_EEEEENS4_23SM90_TMA_LOAD_MULTICASTENS4_14ComposedLayoutINS4_7SwizzleILi2ELi4ELi3EEENS4_25smem_sparse_ptr_flag_bitsILi2ELi16EEENSK_INS5_IJNS5_IJSB_SQ_EEENS5_IJSC_S13_EEEEEENS5_IJNS5_IJS1M_SH_EEESN_EEEEEEEvNS4_8identityENS4_13SM90_TMA_LOADENS1T_INS1U_ILi3ELi4ELi3EEENS4_18smem_ptr_flag_bitsILi16EEENSK_INS5_IJSQ_SH_EEENS5_IJSH_SB_EEEEEEEvS25_EENS_8epilogue10collective6detail29Sm90TmaWarpSpecializedAdapterINS2G_15DefaultEpilogueIfNS5_IJSB_llEEES2K_NS2F_6thread17LinearCombinationIfLi1EffLNS2L_9ScaleType4KindE0ELNS_15FloatRoundStyleE2EfEENS1_15EpilogueDefaultEEEEEvvEEEEvNT_6ParamsE)
        /*0378*/ 	.short	0x0210
        /*037a*/ 	.short	0x0570


	//----- nvinfo : EIATTR_SW_WAR
	.align		4
.L_36:
        /*037c*/ 	.byte	0x04, 0x36
        /*037e*/ 	.short	(.L_38 - .L_37)
.L_37:
        /*0380*/ 	.word	0x00000008
.L_38:


//--------------------- .nv.callgraph             --------------------------
	.section	.nv.callgraph,"",@"SHT_CUDA_CALLGRAPH"
	.align	4
	.sectionentsize	8
	.align		4
        /*0000*/ 	.word	0x00000000
	.align		4
        /*0004*/ 	.word	0xffffffff
	.align		4
        /*0008*/ 	.word	0x00000000
	.align		4
        /*000c*/ 	.word	0xfffffffe
	.align		4
        /*0010*/ 	.word	0x00000000
	.align		4
        /*0014*/ 	.word	0xfffffffd
	.align		4
        /*0018*/ 	.word	0x00000000
	.align		4
        /*001c*/ 	.word	0xfffffffc


//--------------------- .nv.constant4             --------------------------
	.section	.nv.constant4,"a",@progbits
	.align	8
	.align		8
.nv.constant4:
        /*0000*/ 	.dword	_ZN39_INTERNAL_5b9df30b_4_k_cu_305324d8_27944cuda3std3__45__cpo5beginE
	.align		8
        /*0008*/ 	.dword	_ZN39_INTERNAL_5b9df30b_4_k_cu_305324d8_27944cuda3std3__45__cpo3endE
	.align		8
        /*0010*/ 	.dword	_ZN39_INTERNAL_5b9df30b_4_k_cu_305324d8_27944cuda3std3__45__cpo6cbeginE
	.align		8
        /*0018*/ 	.dword	_ZN39_INTERNAL_5b9df30b_4_k_cu_305324d8_27944cuda3std3__45__cpo4cendE
	.align		8
        /*0020*/ 	.dword	_ZN39_INTERNAL_5b9df30b_4_k_cu_305324d8_27944cuda3std3__441_GLOBAL__N__5b9df30b_4_k_cu_305324d8_27946ignoreE
	.align		8
        /*0028*/ 	.dword	_ZN39_INTERNAL_5b9df30b_4_k_cu_305324d8_27944cuda3std3__419piecewise_constructE
	.align		8
        /*0030*/ 	.dword	_ZN39_INTERNAL_5b9df30b_4_k_cu_305324d8_27944cuda3std3__48in_placeE
	.align		8
        /*0038*/ 	.dword	_ZN39_INTERNAL_5b9df30b_4_k_cu_305324d8_27944cuda3std6ranges3__45__cpo4swapE
	.align		8
        /*0040*/ 	.dword	_ZN39_INTERNAL_5b9df30b_4_k_cu_305324d8_27944cuda3std6ranges3__45__cpo9iter_moveE
	.align		8
        /*0048*/ 	.dword	_ZN39_INTERNAL_5b9df30b_4_k_cu_305324d8_27944cute7productE
	.align		8
        /*0050*/ 	.dword	_ZN39_INTERNAL_5b9df30b_4_k_cu_305324d8_27944cute1_E


//--------------------- .text._ZN7cutlass13device_kernelINS_4gemm6kernel13GemmUniversalIN4cute5tupleIJiiiiEEENS1_10collective13CollectiveMmaINS1_40MainloopSm90TmaGmmaWarpSpecializedSparseILi9ENS5_IJNS4_1CILi1EEENSA_ILi2EEESB_EEENS1_35KernelTmaWarpSpecializedCooperativeEEENS5_IJNSA_ILi128EEESG_NSA_ILi64EEEEEENS_10bfloat16_tENS5_IJNS4_6LayoutINS5_IJiNS5_IJSC_iEEEiEEENS5_IJlNS5_IJSB_SC_EEElEEEEENSK_INS5_IJNS5_IJNS5_IJNSA_ILi8EEESC_NSA_ILi4EEEEEEiEEENS5_IJNS5_IJNSA_ILi16EEESC_SC_EEEiEEEiEEENS5_IJNS5_IJNS5_IJSH_SU_NSA_ILi1024EEEEEENSA_ILi4096EEEEEENS5_IJNS5_IJSB_NSA_ILi512EEENSA_ILi32EEEEEElEEElEEEEEEEESJ_NS5_IJlSB_lEEENS4_8TiledMMAINS4_8MMA_AtomIJNS4_4SM904GMMA6SPARSE29GMMA_64x128x32_F32BF16BF16_SSILNS1D_5MajorE0ELS1G_0ELNS1D_7ScaleInE1ELS1H_1ELNS1D_9SparseSelE0EEEEEENSK_INS5_IJSC_SB_SB_EEENS5_IJSB_NSA_ILi0EEES1M_EEEEENS5_IJNS4_10UnderscoreES1P_S1P_EEEEENS4_23SM90_TMA_LOAD_MULTICASTENS4_14ComposedLayoutINS4_7SwizzleILi2ELi4ELi3EEENS4_25smem_sparse_ptr_flag_bitsILi2ELi16EEENSK_INS5_IJNS5_IJSB_SQ_EEENS5_IJSC_S13_EEEEEENS5_IJNS5_IJS1M_SH_EEESN_EEEEEEEvNS4_8identityENS4_13SM90_TMA_LOADENS1T_INS1U_ILi3ELi4ELi3EEENS4_18smem_ptr_flag_bitsILi16EEENSK_INS5_IJSQ_SH_EEENS5_IJSH_SB_EEEEEEEvS25_EENS_8epilogue10collective6detail29Sm90TmaWarpSpecializedAdapterINS2G_15DefaultEpilogueIfNS5_IJSB_llEEES2K_NS2F_6thread17LinearCombinationIfLi1EffLNS2L_9ScaleType4KindE0ELNS_15FloatRoundStyleE2EfEENS1_15EpilogueDefaultEEEEEvvEEEEvNT_6ParamsE --------------------------
	.section	.text._ZN7cutlass13device_kernelINS_4gemm6kernel13GemmUniversalIN4cute5tupleIJiiiiEEENS1_10collective13CollectiveMmaINS1_40MainloopSm90TmaGmmaWarpSpecializedSparseILi9ENS5_IJNS4_1CILi1EEENSA_ILi2EEESB_EEENS1_35KernelTmaWarpSpecializedCooperativeEEENS5_IJNSA_ILi128EEESG_NSA_ILi64EEEEEENS_10bfloat16_tENS5_IJNS4_6LayoutINS5_IJiNS5_IJSC_iEEEiEEENS5_IJlNS5_IJSB_SC_EEElEEEEENSK_INS5_IJNS5_IJNS5_IJNSA_ILi8EEESC_NSA_ILi4EEEEEEiEEENS5_IJNS5_IJNSA_ILi16EEESC_SC_EEEiEEEiEEENS5_IJNS5_IJNS5_IJSH_SU_NSA_ILi1024EEEEEENSA_ILi4096EEEEEENS5_IJNS5_IJSB_NSA_ILi512EEENSA_ILi32EEEEEElEEElEEEEEEEESJ_NS5_IJlSB_lEEENS4_8TiledMMAINS4_8MMA_AtomIJNS4_4SM904GMMA6SPARSE29GMMA_64x128x32_F32BF16BF16_SSILNS1D_5MajorE0ELS1G_0ELNS1D_7ScaleInE1ELS1H_1ELNS1D_9SparseSelE0EEEEEENSK_INS5_IJSC_SB_SB_EEENS5_IJSB_NSA_ILi0EEES1M_EEEEENS5_IJNS4_10UnderscoreES1P_S1P_EEEEENS4_23SM90_TMA_LOAD_MULTICASTENS4_14ComposedLayoutINS4_7SwizzleILi2ELi4ELi3EEENS4_25smem_sparse_ptr_flag_bitsILi2ELi16EEENSK_INS5_IJNS5_IJSB_SQ_EEENS5_IJSC_S13_EEEEEENS5_IJNS5_IJS1M_SH_EEESN_EEEEEEEvNS4_8identityENS4_13SM90_TMA_LOADENS1T_INS1U_ILi3ELi4ELi3EEENS4_18smem_ptr_flag_bitsILi16EEENSK_INS5_IJSQ_SH_EEENS5_IJSH_SB_EEEEEEEvS25_EENS_8epilogue10collective6detail29Sm90TmaWarpSpecializedAdapterINS2G_15DefaultEpilogueIfNS5_IJSB_llEEES2K_NS2F_6thread17LinearCombinationIfLi1EffLNS2L_9ScaleType4KindE0ELNS_15FloatRoundStyleE2EfEENS1_15EpilogueDefaultEEEEEvvEEEEvNT_6ParamsE,"ax",@progbits
	.align	128
.text._ZN7cutlass13device_kernelINS_4gemm6kernel13GemmUniversalIN4cute5tupleIJiiiiEEENS1_10collective13CollectiveMmaINS1_40MainloopSm90TmaGmmaWarpSpecializedSparseILi9ENS5_IJNS4_1CILi1EEENSA_ILi2EEESB_EEENS1_35KernelTmaWarpSpecializedCooperativeEEENS5_IJNSA_ILi128EEESG_NSA_ILi64EEEEEENS_10bfloat16_tENS5_IJNS4_6LayoutINS5_IJiNS5_IJSC_iEEEiEEENS5_IJlNS5_IJSB_SC_EEElEEEEENSK_INS5_IJNS5_IJNS5_IJNSA_ILi8EEESC_NSA_ILi4EEEEEEiEEENS5_IJNS5_IJNSA_ILi16EEESC_SC_EEEiEEEiEEENS5_IJNS5_IJNS5_IJSH_SU_NSA_ILi1024EEEEEENSA_ILi4096EEEEEENS5_IJNS5_IJSB_NSA_ILi512EEENSA_ILi32EEEEEElEEElEEEEEEEESJ_NS5_IJlSB_lEEENS4_8TiledMMAINS4_8MMA_AtomIJNS4_4SM904GMMA6SPARSE29GMMA_64x128x32_F32BF16BF16_SSILNS1D_5MajorE0ELS1G_0ELNS1D_7ScaleInE1ELS1H_1ELNS1D_9SparseSelE0EEEEEENSK_INS5_IJSC_SB_SB_EEENS5_IJSB_NSA_ILi0EEES1M_EEEEENS5_IJNS4_10UnderscoreES1P_S1P_EEEEENS4_23SM90_TMA_LOAD_MULTICASTENS4_14ComposedLayoutINS4_7SwizzleILi2ELi4ELi3EEENS4_25smem_sparse_ptr_flag_bitsILi2ELi16EEENSK_INS5_IJNS5_IJSB_SQ_EEENS5_IJSC_S13_EEEEEENS5_IJNS5_IJS1M_SH_EEESN_EEEEEEEvNS4_8identityENS4_13SM90_TMA_LOADENS1T_INS1U_ILi3ELi4ELi3EEENS4_18smem_ptr_flag_bitsILi16EEENSK_INS5_IJSQ_SH_EEENS5_IJSH_SB_EEEEEEEvS25_EENS_8epilogue10collective6detail29Sm90TmaWarpSpecializedAdapterINS2G_15DefaultEpilogueIfNS5_IJSB_llEEES2K_NS2F_6thread17LinearCombinationIfLi1EffLNS2L_9ScaleType4KindE0ELNS_15FloatRoundStyleE2EfEENS1_15EpilogueDefaultEEEEEvvEEEEvNT_6ParamsE:
        .type           _ZN7cutlass13device_kernelINS_4gemm6kernel13GemmUniversalIN4cute5tupleIJiiiiEEENS1_10collective13CollectiveMmaINS1_40MainloopSm90TmaGmmaWarpSpecializedSparseILi9ENS5_IJNS4_1CILi1EEENSA_ILi2EEESB_EEENS1_35KernelTmaWarpSpecializedCooperativeEEENS5_IJNSA_ILi128EEESG_NSA_ILi64EEEEEENS_10bfloat16_tENS5_IJNS4_6LayoutINS5_IJiNS5_IJSC_iEEEiEEENS5_IJlNS5_IJSB_SC_EEElEEEEENSK_INS5_IJNS5_IJNS5_IJNSA_ILi8EEESC_NSA_ILi4EEEEEEiEEENS5_IJNS5_IJNSA_ILi16EEESC_SC_EEEiEEEiEEENS5_IJNS5_IJNS5_IJSH_SU_NSA_ILi1024EEEEEENSA_ILi4096EEEEEENS5_IJNS5_IJSB_NSA_ILi512EEENSA_ILi32EEEEEElEEElEEEEEEEESJ_NS5_IJlSB_lEEENS4_8TiledMMAINS4_8MMA_AtomIJNS4_4SM904GMMA6SPARSE29GMMA_64x128x32_F32BF16BF16_SSILNS1D_5MajorE0ELS1G_0ELNS1D_7ScaleInE1ELS1H_1ELNS1D_9SparseSelE0EEEEEENSK_INS5_IJSC_SB_SB_EEENS5_IJSB_NSA_ILi0EEES1M_EEEEENS5_IJNS4_10UnderscoreES1P_S1P_EEEEENS4_23SM90_TMA_LOAD_MULTICASTENS4_14ComposedLayoutINS4_7SwizzleILi2ELi4ELi3EEENS4_25smem_sparse_ptr_flag_bitsILi2ELi16EEENSK_INS5_IJNS5_IJSB_SQ_EEENS5_IJSC_S13_EEEEEENS5_IJNS5_IJS1M_SH_EEESN_EEEEEEEvNS4_8identityENS4_13SM90_TMA_LOADENS1T_INS1U_ILi3ELi4ELi3EEENS4_18smem_ptr_flag_bitsILi16EEENSK_INS5_IJSQ_SH_EEENS5_IJSH_SB_EEEEEEEvS25_EENS_8epilogue10collective6detail29Sm90TmaWarpSpecializedAdapterINS2G_15DefaultEpilogueIfNS5_IJSB_llEEES2K_NS2F_6thread17LinearCombinationIfLi1EffLNS2L_9ScaleType4KindE0ELNS_15FloatRoundStyleE2EfEENS1_15EpilogueDefaultEEEEEvvEEEEvNT_6ParamsE,@function
        .size           _ZN7cutlass13device_kernelINS_4gemm6kernel13GemmUniversalIN4cute5tupleIJiiiiEEENS1_10collective13CollectiveMmaINS1_40MainloopSm90TmaGmmaWarpSpecializedSparseILi9ENS5_IJNS4_1CILi1EEENSA_ILi2EEESB_EEENS1_35KernelTmaWarpSpecializedCooperativeEEENS5_IJNSA_ILi128EEESG_NSA_ILi64EEEEEENS_10bfloat16_tENS5_IJNS4_6LayoutINS5_IJiNS5_IJSC_iEEEiEEENS5_IJlNS5_IJSB_SC_EEElEEEEENSK_INS5_IJNS5_IJNS5_IJNSA_ILi8EEESC_NSA_ILi4EEEEEEiEEENS5_IJNS5_IJNSA_ILi16EEESC_SC_EEEiEEEiEEENS5_IJNS5_IJNS5_IJSH_SU_NSA_ILi1024EEEEEENSA_ILi4096EEEEEENS5_IJNS5_IJSB_NSA_ILi512EEENSA_ILi32EEEEEElEEElEEEEEEEESJ_NS5_IJlSB_lEEENS4_8TiledMMAINS4_8MMA_AtomIJNS4_4SM904GMMA6SPARSE29GMMA_64x128x32_F32BF16BF16_SSILNS1D_5MajorE0ELS1G_0ELNS1D_7ScaleInE1ELS1H_1ELNS1D_9SparseSelE0EEEEEENSK_INS5_IJSC_SB_SB_EEENS5_IJSB_NSA_ILi0EEES1M_EEEEENS5_IJNS4_10UnderscoreES1P_S1P_EEEEENS4_23SM90_TMA_LOAD_MULTICASTENS4_14ComposedLayoutINS4_7SwizzleILi2ELi4ELi3EEENS4_25smem_sparse_ptr_flag_bitsILi2ELi16EEENSK_INS5_IJNS5_IJSB_SQ_EEENS5_IJSC_S13_EEEEEENS5_IJNS5_IJS1M_SH_EEESN_EEEEEEEvNS4_8identityENS4_13SM90_TMA_LOADENS1T_INS1U_ILi3ELi4ELi3EEENS4_18smem_ptr_flag_bitsILi16EEENSK_INS5_IJSQ_SH_EEENS5_IJSH_SB_EEEEEEEvS25_EENS_8epilogue10collective6detail29Sm90TmaWarpSpecializedAdapterINS2G_15DefaultEpilogueIfNS5_IJSB_llEEES2K_NS2F_6thread17LinearCombinationIfLi1EffLNS2L_9ScaleType4KindE0ELNS_15FloatRoundStyleE2EfEENS1_15EpilogueDefaultEEEEEvvEEEEvNT_6ParamsE,(.L_x_199 - _ZN7cutlass13device_kernelINS_4gemm6kernel13GemmUniversalIN4cute5tupleIJiiiiEEENS1_10collective13CollectiveMmaINS1_40MainloopSm90TmaGmmaWarpSpecializedSparseILi9ENS5_IJNS4_1CILi1EEENSA_ILi2EEESB_EEENS1_35KernelTmaWarpSpecializedCooperativeEEENS5_IJNSA_ILi128EEESG_NSA_ILi64EEEEEENS_10bfloat16_tENS5_IJNS4_6LayoutINS5_IJiNS5_IJSC_iEEEiEEENS5_IJlNS5_IJSB_SC_EEElEEEEENSK_INS5_IJNS5_IJNS5_IJNSA_ILi8EEESC_NSA_ILi4EEEEEEiEEENS5_IJNS5_IJNSA_ILi16EEESC_SC_EEEiEEEiEEENS5_IJNS5_IJNS5_IJSH_SU_NSA_ILi1024EEEEEENSA_ILi4096EEEEEENS5_IJNS5_IJSB_NSA_ILi512EEENSA_ILi32EEEEEElEEElEEEEEEEESJ_NS5_IJlSB_lEEENS4_8TiledMMAINS4_8MMA_AtomIJNS4_4SM904GMMA6SPARSE29GMMA_64x128x32_F32BF16BF16_SSILNS1D_5MajorE0ELS1G_0ELNS1D_7ScaleInE1ELS1H_1ELNS1D_9SparseSelE0EEEEEENSK_INS5_IJSC_SB_SB_EEENS5_IJSB_NSA_ILi0EEES1M_EEEEENS5_IJNS4_10UnderscoreES1P_S1P_EEEEENS4_23SM90_TMA_LOAD_MULTICASTENS4_14ComposedLayoutINS4_7SwizzleILi2ELi4ELi3EEENS4_25smem_sparse_ptr_flag_bitsILi2ELi16EEENSK_INS5_IJNS5_IJSB_SQ_EEENS5_IJSC_S13_EEEEEENS5_IJNS5_IJS1M_SH_EEESN_EEEEEEEvNS4_8identityENS4_13SM90_TMA_LOADENS1T_INS1U_ILi3ELi4ELi3EEENS4_18smem_ptr_flag_bitsILi16EEENSK_INS5_IJSQ_SH_EEENS5_IJSH_SB_EEEEEEEvS25_EENS_8epilogue10collective6detail29Sm90TmaWarpSpecializedAdapterINS2G_15DefaultEpilogueIfNS5_IJSB_llEEES2K_NS2F_6thread17LinearCombinationIfLi1EffLNS2L_9ScaleType4KindE0ELNS_15FloatRoundStyleE2EfEENS1_15EpilogueDefaultEEEEEvvEEEEvNT_6ParamsE)
        .other          _ZN7cutlass13device_kernelINS_4gemm6kernel13GemmUniversalIN4cute5tupleIJiiiiEEENS1_10collective13CollectiveMmaINS1_40MainloopSm90TmaGmmaWarpSpecializedSparseILi9ENS5_IJNS4_1CILi1EEENSA_ILi2EEESB_EEENS1_35KernelTmaWarpSpecializedCooperativeEEENS5_IJNSA_ILi128EEESG_NSA_ILi64EEEEEENS_10bfloat16_tENS5_IJNS4_6LayoutINS5_IJiNS5_IJSC_iEEEiEEENS5_IJlNS5_IJSB_SC_EEElEEEEENSK_INS5_IJNS5_IJNS5_IJNSA_ILi8EEESC_NSA_ILi4EEEEEEiEEENS5_IJNS5_IJNSA_ILi16EEESC_SC_EEEiEEEiEEENS5_IJNS5_IJNS5_IJSH_SU_NSA_ILi1024EEEEEENSA_ILi4096EEEEEENS5_IJNS5_IJSB_NSA_ILi512EEENSA_ILi32EEEEEElEEElEEEEEEEESJ_NS5_IJlSB_lEEENS4_8TiledMMAINS4_8MMA_AtomIJNS4_4SM904GMMA6SPARSE29GMMA_64x128x32_F32BF16BF16_SSILNS1D_5MajorE0ELS1G_0ELNS1D_7ScaleInE1ELS1H_1ELNS1D_9SparseSelE0EEEEEENSK_INS5_IJSC_SB_SB_EEENS5_IJSB_NSA_ILi0EEES1M_EEEEENS5_IJNS4_10UnderscoreES1P_S1P_EEEEENS4_23SM90_TMA_LOAD_MULTICASTENS4_14ComposedLayoutINS4_7SwizzleILi2ELi4ELi3EEENS4_25smem_sparse_ptr_flag_bitsILi2ELi16EEENSK_INS5_IJNS5_IJSB_SQ_EEENS5_IJSC_S13_EEEEEENS5_IJNS5_IJS1M_SH_EEESN_EEEEEEEvNS4_8identityENS4_13SM90_TMA_LOADENS1T_INS1U_ILi3ELi4ELi3EEENS4_18smem_ptr_flag_bitsILi16EEENSK_INS5_IJSQ_SH_EEENS5_IJSH_SB_EEEEEEEvS25_EENS_8epilogue10collective6detail29Sm90TmaWarpSpecializedAdapterINS2G_15DefaultEpilogueIfNS5_IJSB_llEEES2K_NS2F_6thread17LinearCombinationIfLi1EffLNS2L_9ScaleType4KindE0ELNS_15FloatRoundStyleE2EfEENS1_15EpilogueDefaultEEEEEvvEEEEvNT_6ParamsE,@"STO_CUDA_ENTRY STV_DEFAULT"
_ZN7cutlass13device_kernelINS_4gemm6kernel13GemmUniversalIN4cute5tupleIJiiiiEEENS1_10collective13CollectiveMmaINS1_40MainloopSm90TmaGmmaWarpSpecializedSparseILi9ENS5_IJNS4_1CILi1EEENSA_ILi2EEESB_EEENS1_35KernelTmaWarpSpecializedCooperativeEEENS5_IJNSA_ILi128EEESG_NSA_ILi64EEEEEENS_10bfloat16_tENS5_IJNS4_6LayoutINS5_IJiNS5_IJSC_iEEEiEEENS5_IJlNS5_IJSB_SC_EEElEEEEENSK_INS5_IJNS5_IJNS5_IJNSA_ILi8EEESC_NSA_ILi4EEEEEEiEEENS5_IJNS5_IJNSA_ILi16EEESC_SC_EEEiEEEiEEENS5_IJNS5_IJNS5_IJSH_SU_NSA_ILi1024EEEEEENSA_ILi4096EEEEEENS5_IJNS5_IJSB_NSA_ILi512EEENSA_ILi32EEEEEElEEElEEEEEEEESJ_NS5_IJlSB_lEEENS4_8TiledMMAINS4_8MMA_AtomIJNS4_4SM904GMMA6SPARSE29GMMA_64x128x32_F32BF16BF16_SSILNS1D_5MajorE0ELS1G_0ELNS1D_7ScaleInE1ELS1H_1ELNS1D_9SparseSelE0EEEEEENSK_INS5_IJSC_SB_SB_EEENS5_IJSB_NSA_ILi0EEES1M_EEEEENS5_IJNS4_10UnderscoreES1P_S1P_EEEEENS4_23SM90_TMA_LOAD_MULTICASTENS4_14ComposedLayoutINS4_7SwizzleILi2ELi4ELi3EEENS4_25smem_sparse_ptr_flag_bitsILi2ELi16EEENSK_INS5_IJNS5_IJSB_SQ_EEENS5_IJSC_S13_EEEEEENS5_IJNS5_IJS1M_SH_EEESN_EEEEEEEvNS4_8identityENS4_13SM90_TMA_LOADENS1T_INS1U_ILi3ELi4ELi3EEENS4_18smem_ptr_flag_bitsILi16EEENSK_INS5_IJSQ_SH_EEENS5_IJSH_SB_EEEEEEEvS25_EENS_8epilogue10collective6detail29Sm90TmaWarpSpecializedAdapterINS2G_15DefaultEpilogueIfNS5_IJSB_llEEES2K_NS2F_6thread17LinearCombinationIfLi1EffLNS2L_9ScaleType4KindE0ELNS_15FloatRoundStyleE2EfEENS1_15EpilogueDefaultEEEEEvvEEEEvNT_6ParamsE:
[----:B------:R-:W-:Y:S01]  /*0000*/  LDC R1, c[0x0][0x28] ;  /* 0x00000a00ff017b82 */ /* 0x000fe20000000800 */
[----:B------:R-:W0:Y:S01]  /*0010*/  S2R R0, SR_TID.X ;  /* 0x0000000000007919 */ /* 0x000e220000002100 */
[----:B------:R-:W-:Y:S01]  /*0020*/  ELECT P0, URZ, PT ;  /* 0x00000000003f782f */ /* 0x000fe20003800000 */
[----:B------:R-:W-:Y:S01]  /*0030*/  BSSY B0, `(.L_x_0) ;  /* 0x0000012000007945 */ /* 0x000fe20003800000 */
[--C-:B0-----:R-:W-:Y:S02]  /*0040*/  SHF.R.U32.HI R2, RZ, 0x5, R0.reuse ;  /* 0x00000005ff027819 */ /* 0x101fe40000011600 */
[----:B------:R-:W-:-:S03]  /*0050*/  SHF.R.U32.HI R6, RZ, 0x7, R0 ;  /* 0x00000007ff067819 */ /* 0x000fc60000011600 */
[----:B------:R-:W0:Y:S04]  /*0060*/  SHFL.IDX PT, R7, R2, RZ, 0x1f ;  /* 0x00001fff02077589 */ /* 0x000e2800000e0000 */
[----:B------:R1:W2:Y:S01]  /*0070*/  SHFL.IDX PT, R3, R6, RZ, 0x1f ;  /* 0x00001fff06037589 */ /* 0x0002a200000e0000 */
[----:B0-----:R-:W-:-:S13]  /*0080*/  ISETP.NE.OR P0, PT, R7, RZ, !P0 ;  /* 0x000000ff0700720c */ /* 0x001fda0004705670 */
[----:B-12---:R-:W-:Y:S05]  /*0090*/  @P0 BRA `(.L_x_1) ;  /* 0x00000000002c0947 */ /* 0x006fea0003800000 */
[----:B------:R-:W-:Y:S02]  /*00a0*/  ULDC.64 UR4, c[0x0][0x198] ;  /* 0x0000660000047ab9 */ /* 0x000fe40000000a00 */
[----:B------:R-:W-:Y:S02]  /*00b0*/  UIADD3 UR6, UP0, UR4, 0xf0, URZ ;  /* 0x000000f004067890 */ /* 0x000fe4000ff1e03f */
[----:B------:R-:W-:Y:S02]  /*00c0*/  UIADD3 UR8, UP1, UR4, 0x1f0, URZ ;  /* 0x000001f004087890 */ /* 0x000fe4000ff3e03f */
[----:B------:R-:W-:Y:S02]  /*00d0*/  UIADD3 UR4, UP2, UR4, 0x2f0, URZ ;  /* 0x000002f004047890 */ /* 0x000fe4000ff5e03f */
[----:B------:R-:W-:Y:S02]  /*00e0*/  UIADD3.X UR7, URZ, UR5, URZ, UP0, !UPT ;  /* 0x000000053f077290 */ /* 0x000fe400087fe43f */
[----:B------:R-:W-:-:S02]  /*00f0*/  UIADD3.X UR9, URZ, UR5, URZ, UP1, !UPT ;  /* 0x000000053f097290 */ /* 0x000fc40008ffe43f */
[----:B------:R-:W-:-:S05]  /*0100*/  UIADD3.X UR5, URZ, UR5, URZ, UP2, !UPT ;  /* 0x000000053f057290 */ /* 0x000fca00097fe43f */
[----:B------:R0:W-:Y:S02]  /*0110*/  UTMACCTL.PF [UR6] ;  /* 0x00000000060079b9 */ /* 0x0001e40008040000 */
[----:B------:R0:W-:Y:S02]  /*0120*/  UTMACCTL.PF [UR8] ;  /* 0x00000000080079b9 */ /* 0x0001e40008040000 */
[----:B------:R0:W-:Y:S02]  /*0130*/  UTMACCTL.PF [UR4] ;  /* 0x00000000040079b9 */ /* 0x0001e40008040000 */
[----:B0-----:R-:W-:Y:S01]  /*0140*/  NOP ;  /* 0x0000000000007918 */ /* 0x001fe20000000000 */
.L_x_1:
[----:B------:R-:W-:Y:S05]  /*0150*/  BSYNC B0 ;  /* 0x0000000000007941 */ /* 0x000fea0003800000 */
.L_x_0:
[----:B------:R-:W0:Y:S02]  /*0160*/  SHFL.IDX PT, R4, R2, RZ, 0x1f ;  /* 0x00001fff02047589 */ /* 0x000e2400000e0000 */
[----:B0-----:R-:W-:-:S13]  /*0170*/  ISETP.NE.AND P0, PT, R4, RZ, PT ;  /* 0x000000ff0400720c */ /* 0x001fda0003f05270 */
[----:B------:R-:W-:Y:S05]  /*0180*/  @P0 BRA `(.L_x_2) ;  /* 0x00000000008c0947 */ /* 0x000fea0003800000 */
[----:B------:R-:W-:Y:S01]  /*0190*/  ELECT P0, URZ, PT ;  /* 0x00000000003f782f */ /* 0x000fe20003800000 */
[----:B------:R-:W-:-:S12]  /*01a0*/  BSSY B0, `(.L_x_2) ;  /* 0x0000021000007945 */ /* 0x000fd80003800000 */
[----:B------:R-:W-:Y:S05]  /*01b0*/  @!P0 BRA `(.L_x_3) ;  /* 0x00000000007c8947 */ /* 0x000fea0003800000 */
[----:B------:R-:W0:Y:S01]  /*01c0*/  S2UR UR8, SR_CgaCtaId ;  /* 0x00000000000879c3 */ /* 0x000e220000008800 */
[----:B------:R-:W-:Y:S01]  /*01d0*/  UMOV UR4, 0x400 ;  /* 0x0000040000047882 */ /* 0x000fe20000000000 */
[----:B------:R-:W-:Y:S01]  /*01e0*/  UMOV UR5, 0x1 ;  /* 0x0000000100057882 */ /* 0x000fe20000000000 */
[----:B------:R-:W-:Y:S02]  /*01f0*/  UMOV UR6, 0x4 ;  /* 0x0000000400067882 */ /* 0x000fe40000000000 */
[----:B------:R-:W-:-:S04]  /*0200*/  UIADD3 UR6, -UR6, 0x100000, URZ ;  /* 0x0010000006067890 */ /* 0x000fc8000fffe13f */
[----:B------:R-:W-:Y:S02]  /*0210*/  USHF.L.U32 UR7, UR6, 0xb, URZ ;  /* 0x0000000b06077899 */ /* 0x000fe4000800063f */
[----:B------:R-:W-:Y:S02]  /*0220*/  USHF.L.U32 UR6, UR6, 0x1, URZ ;  /* 0x0000000106067899 */ /* 0x000fe4000800063f */
[----:B0-----:R-:W-:Y:S02]  /*0230*/  ULEA UR8, UR8, UR4, 0x18 ;  /* 0x0000000408087291 */ /* 0x001fe4000f8ec03f */
[----:B------:R-:W-:-:S04]  /*0240*/  UIADD3 UR4, -UR5, 0x100000, URZ ;  /* 0x0010000005047890 */ /* 0x000fc8000fffe13f */
[----:B------:R-:W-:Y:S02]  /*0250*/  USHF.L.U32 UR5, UR4, 0xb, URZ ;  /* 0x0000000b04057899 */ /* 0x000fe4000800063f */
[----:B------:R-:W-:Y:S01]  /*0260*/  USHF.L.U32 UR4, UR4, 0x1, URZ ;  /* 0x0000000104047899 */ /* 0x000fe2000800063f */
[----:B------:R-:W0:Y:S11]  /*0270*/  FENCE.VIEW.ASYNC.S ;  /* 0x00000000000073c6 */ /* 0x000e360000000000 */
[----:B0-----:R0:W1:Y:S01]  /*0280*/  SYNCS.EXCH.64 URZ, [UR8], UR4 ;  /* 0x00000004083f75b2 */ /* 0x0010620008000100 */
[----:B------:R0:W2:Y:S01]  /*0290*/  SYNCS.EXCH.64 URZ, [UR8+0x48], UR6 ;  /* 0x00004806083f75b2 */ /* 0x0000a20008000100 */
[----:B------:R0:W3:Y:S01]  /*02a0*/  SYNCS.EXCH.64 URZ, [UR8+0x8], UR4 ;  /* 0x00000804083f75b2 */ /* 0x0000e20008000100 */
[----:B------:R0:W4:Y:S01]  /*02b0*/  SYNCS.EXCH.64 URZ, [UR8+0x50], UR6 ;  /* 0x00005006083f75b2 */ /* 0x0001220008000100 */
[----:B------:R0:W0:Y:S01]  /*02c0*/  SYNCS.EXCH.64 URZ, [UR8+0x10], UR4 ;  /* 0x00001004083f75b2 */ /* 0x0000220008000100 */
        /* <DEDUP_REMOVED lines=13> */
[----:B------:R-:W-:Y:S01]  /*03a0*/  NOP ;  /* 0x0000000000007918 */ /* 0x000fe20000000000 */
.L_x_3:
[----:B0-----:R-:W-:Y:S05]  /*03b0*/  BSYNC B0 ;  /* 0x0000000000007941 */ /* 0x001fea0003800000 */
.L_x_2:
[----:B------:R-:W0:Y:S01]  /*03c0*/  SHFL.IDX PT, R2, R2, RZ, 0x1f ;  /* 0x00001fff02027589 */ /* 0x000e2200000e0000 */
[----:B------:R-:W-:Y:S01]  /*03d0*/  SHF.R.S32.HI R5, RZ, 0x1f, R0 ;  /* 0x0000001fff057819 */ /* 0x000fe20000011400 */
[----:B------:R-:W5:Y:S01]  /*03e0*/  S2UR UR8, SR_CTAID.X ;  /* 0x00000000000879c3 */ /* 0x000f620000002500 */
[----:B------:R-:W-:Y:S01]  /*03f0*/  ELECT P0, URZ, PT ;  /* 0x00000000003f782f */ /* 0x000fe20003800000 */
[----:B------:R-:W1:Y:S01]  /*0400*/  S2R R8, SR_CTAID.Y ;  /* 0x0000000000087919 */ /* 0x000e620000002600 */
[----:B------:R-:W-:Y:S01]  /*0410*/  LEA.HI R5, R5, R0, RZ, 0x7 ;  /* 0x0000000005057211 */ /* 0x000fe200078f38ff */
[----:B------:R-:W-:Y:S01]  /*0420*/  ULDC UR4, c[0x0][0x154] ;  /* 0x0000550000047ab9 */ /* 0x000fe20000000800 */
[----:B------:R-:W-:Y:S01]  /*0430*/  SHF.R.S32.HI R13, RZ, 0x1f, R4 ;  /* 0x0000001fff0d7819 */ /* 0x000fe20000011404 */
[----:B------:R-:W-:Y:S01]  /*0440*/  VIADD R16, R3, 0xffffffff ;  /* 0xffffffff03107836 */ /* 0x000fe20000000000 */
[----:B------:R-:W-:Y:S01]  /*0450*/  LOP3.LUT R5, R5, 0xffffff80, RZ, 0xc0, !PT ;  /* 0xffffff8005057812 */ /* 0x000fe200078ec0ff */
[----:B------:R-:W2:Y:S01]  /*0460*/  LDC R15, c[0x0][0x140] ;  /* 0x00005000ff0f7b82 */ /* 0x000ea20000000800 */
[----:B------:R-:W-:Y:S01]  /*0470*/  LEA.HI R13, R13, R4, RZ, 0x2 ;  /* 0x000000040d0d7211 */ /* 0x000fe200078f10ff */
[----:B------:R-:W-:Y:S01]  /*0480*/  NOP ;  /* 0x0000000000007918 */ /* 0x000fe20000000000 */
[----:B------:R-:W-:Y:S01]  /*0490*/  NOP ;  /* 0x0000000000007918 */ /* 0x000fe20000000000 */
[----:B------:R-:W-:Y:S01]  /*04a0*/  IMAD.IADD R5, R0, 0x1, -R5 ;  /* 0x0000000100057824 */ /* 0x000fe200078e0a05 */
[----:B------:R-:W-:-:S02]  /*04b0*/  LOP3.LUT R13, R13, 0x3ffffffc, RZ, 0xc0, !PT ;  /* 0x3ffffffc0d0d7812 */ /* 0x000fc400078ec0ff */
[----:B------:R-:W-:Y:S02]  /*04c0*/  ISETP.GE.U32.AND P5, PT, R16, 0x2, PT ;  /* 0x000000021000780c */ /* 0x000fe40003fa6070 */
[----:B------:R-:W-:Y:S01]  /*04d0*/  SHF.R.S32.HI R10, RZ, 0x1f, R5 ;  /* 0x0000001fff0a7819 */ /* 0x000fe20000011405 */
[----:B------:R-:W-:Y:S01]  /*04e0*/  IMAD.IADD R13, R4, 0x1, -R13 ;  /* 0x00000001040d7824 */ /* 0x000fe200078e0a0d */
[----:B------:R-:W-:Y:S02]  /*04f0*/  LOP3.LUT P2, RZ, R5, 0x7, RZ, 0xc0, !PT ;  /* 0x0000000705ff7812 */ /* 0x000fe4000784c0ff */
[----:B------:R-:W-:Y:S02]  /*0500*/  LEA.HI R10, R10, R5, RZ, 0x3 ;  /* 0x000000050a0a7211 */ /* 0x000fe400078f18ff */
[----:B0-----:R-:W-:Y:S02]  /*0510*/  ISETP.NE.OR P0, PT, R2, RZ, !P0 ;  /* 0x000000ff0200720c */ /* 0x001fe40004705670 */
[----:B------:R-:W-:-:S02]  /*0520*/  SHF.R.S32.HI R2, RZ, 0x3, R10 ;  /* 0x00000003ff027819 */ /* 0x000fc4000001140a */
[----:B------:R-:W-:Y:S02]  /*0530*/  SHF.R.S32.HI R11, RZ, 0x1f, R10 ;  /* 0x0000001fff0b7819 */ /* 0x000fe4000001140a */
[----:B-----5:R-:W-:Y:S02]  /*0540*/  I2FP.F32.U32 R4, UR8 ;  /* 0x0000000800047c45 */ /* 0x020fe40008201000 */
[----:B------:R-:W-:Y:S02]  /*0550*/  LEA.HI R11, R11, R2, RZ, 0x2 ;  /* 0x000000020b0b7211 */ /* 0x000fe400078f10ff */
[----:B--2---:R-:W-:Y:S02]  /*0560*/  ISETP.EQ.U32.AND P4, PT, R15, 0x1, PT ;  /* 0x000000010f00780c */ /* 0x004fe40003f82070 */
[----:B-1----:R-:W-:Y:S01]  /*0570*/  I2FP.F32.U32 R12, R8 ;  /* 0x00000008000c7245 */ /* 0x002fe20000201000 */
[----:B------:R-:W-:Y:S01]  /*0580*/  VOTEU.ALL UP0, P0 ;  /* 0x00000000003f7886 */ /* 0x000fe20000000000 */
[----:B------:R-:W-:Y:S01]  /*0590*/  LOP3.LUT R11, R11, 0xfffffffc, RZ, 0xc0, !PT ;  /* 0xfffffffc0b0b7812 */ /* 0x000fe200078ec0ff */
[----:B------:R-:W-:-:S02]  /*05a0*/  VOTEU.ALL UP1, P0 ;  /* 0x00000000003f7886 */ /* 0x000fc40000020000 */
[----:B------:R-:W-:Y:S01]  /*05b0*/  FMUL R14, R12, UR4 ;  /* 0x000000040c0e7c20 */ /* 0x000fe20008400000 */
[----:B------:R-:W0:Y:S01]  /*05c0*/  @!UP0 S2UR UR7, SR_CgaCtaId ;  /* 0x00000000000789c3 */ /* 0x000e220000008800 */
[----:B------:R-:W-:Y:S01]  /*05d0*/  IMAD.IADD R10, R2, 0x1, -R11 ;  /* 0x00000001020a7824 */ /* 0x000fe200078e0a0b */
[----:B------:R-:W-:Y:S01]  /*05e0*/  ULDC UR4, c[0x0][0x150] ;  /* 0x0000540000047ab9 */ /* 0x000fe20000000800 */
[----:B------:R-:W-:Y:S01]  /*05f0*/  SHF.R.S32.HI R2, RZ, 0x1f, R7 ;  /* 0x0000001fff027819 */ /* 0x000fe20000011407 */
[----:B------:R-:W-:Y:S01]  /*0600*/  FMUL R4, R4, UR4 ;  /* 0x0000000404047c20 */ /* 0x000fe20008400000 */
[----:B------:R-:W1:Y:S01]  /*0610*/  F2I.U32.TRUNC.NTZ R14, R14 ;  /* 0x0000000e000e7305 */ /* 0x000e62000020f000 */
[----:B------:R-:W-:Y:S01]  /*0620*/  IMAD R10, R13, 0x4, R10 ;  /* 0x000000040d0a7824 */ /* 0x000fe200078e020a */
[----:B------:R-:W-:Y:S01]  /*0630*/  LEA.HI R2, R2, R7, RZ, 0x2 ;  /* 0x0000000702027211 */ /* 0x000fe200078f10ff */
[----:B------:R-:W2:Y:S01]  /*0640*/  LDC R11, c[0x0][0x148] ;  /* 0x00005200ff0b7b82 */ /* 0x000ea20000000800 */
[----:B------:R-:W-:Y:S01]  /*0650*/  UMOV UR4, 0x20 ;  /* 0x0000002000047882 */ /* 0x000fe20000000000 */
[----:B------:R-:W-:Y:S01]  /*0660*/  IMAD.SHL.U32 R13, R10, 0x4, RZ ;  /* 0x000000040a0d7824 */ /* 0x000fe200078e00ff */
[----:B------:R-:W-:Y:S01]  /*0670*/  LOP3.LUT R2, R2, 0xfffffffc, RZ, 0xc0, !PT ;  /* 0xfffffffc02027812 */ /* 0x000fe200078ec0ff */
[----:B------:R-:W-:Y:S01]  /*0680*/  @!UP0 UMOV UR6, 0x400 ;  /* 0x0000040000068882 */ /* 0x000fe20000000000 */
[----:B------:R-:W5:Y:S01]  /*0690*/  F2I.U32.TRUNC.NTZ R4, R4 ;  /* 0x0000000400047305 */ /* 0x000f62000020f000 */
[----:B------:R-:W-:-:S04]  /*06a0*/  @!UP0 UIADD3 UR4, -UR4, 0x100000, URZ ;  /* 0x0010000004048890 */ /* 0x000fc8000fffe13f */
[----:B------:R-:W-:Y:S02]  /*06b0*/  @!UP0 USHF.L.U32 UR5, UR4, 0xb, URZ ;  /* 0x0000000b04058899 */ /* 0x000fe4000800063f */
[----:B------:R-:W-:Y:S01]  /*06c0*/  @!UP0 USHF.L.U32 UR4, UR4, 0x1, URZ ;  /* 0x0000000104048899 */ /* 0x000fe2000800063f */
[----:B------:R-:W-:Y:S01]  /*06d0*/  LOP3.LUT R5, R10, 0xc, R13, 0x78, !PT ;  /* 0x0000000c0a057812 */ /* 0x000fe200078e780d */
[----:B------:R-:W3:Y:S01]  /*06e0*/  LDC R12, c[0x0][0x144] ;  /* 0x00005100ff0c7b82 */ /* 0x000ee20000000800 */
[----:B------:R-:W-:Y:S02]  /*06f0*/  IMAD.IADD R7, R7, 0x1, -R2 ;  /* 0x0000000107077824 */ /* 0x000fe400078e0a02 */
[----:B-1----:R-:W-:-:S03]  /*0700*/  IMAD.MOV R20, RZ, RZ, -R14 ;  /* 0x000000ffff147224 */ /* 0x002fc600078e0a0e */
[----:B------:R-:W-:Y:S01]  /*0710*/  ISETP.NE.AND P1, PT, R7, 0x3, PT ;  /* 0x000000030700780c */ /* 0x000fe20003f25270 */
[----:B0-----:R-:W-:-:S03]  /*0720*/  @!UP0 ULEA UR6, UR7, UR6, 0x18 ;  /* 0x0000000607068291 */ /* 0x001fc6000f8ec03f */
[----:B------:R-:W-:Y:S01]  /*0730*/  ISETP.EQ.OR P1, PT, R7, RZ, !P1 ;  /* 0x000000ff0700720c */ /* 0x000fe20004f22670 */
[----:B------:R-:W-:Y:S01]  /*0740*/  VOTEU.ALL UP0, P0 ;  /* 0x00000000003f7886 */ /* 0x000fe20000000000 */
[----:B-----5:R-:W-:Y:S01]  /*0750*/  IMAD.MOV R13, RZ, RZ, -R4 ;  /* 0x000000ffff0d7224 */ /* 0x020fe200078e0a04 */
[----:B------:R-:W-:Y:S02]  /*0760*/  ISETP.LT.U32.AND P0, PT, R5, 0x2, !P2 ;  /* 0x000000020500780c */ /* 0x000fe40005701070 */
[----:B------:R-:W-:Y:S01]  /*0770*/  ISETP.EQ.AND P1, PT, R3, RZ, P1 ;  /* 0x000000ff0300720c */ /* 0x000fe20000f22270 */
[----:B--2---:R-:W-:Y:S01]  /*0780*/  IMAD R2, R11, R20, R8 ;  /* 0x000000140b027224 */ /* 0x004fe200078e0208 */
[----:B------:R-:W-:Y:S02]  /*0790*/  ISETP.NE.AND P2, PT, R3, RZ, PT ;  /* 0x000000ff0300720c */ /* 0x000fe40003f45270 */
[----:B------:R-:W-:Y:S01]  /*07a0*/  SEL R4, RZ, 0x1, !P1 ;  /* 0x00000001ff047807 */ /* 0x000fe20004800000 */
[----:B------:R-:W0:Y:S02]  /*07b0*/  FENCE.VIEW.ASYNC.S ;  /* 0x00000000000073c6 */ /* 0x000e240000000000 */
[----:B0-----:R0:W1:Y:S01]  /*07c0*/  @!UP0 SYNCS.EXCH.64 URZ, [UR6+0xa0], UR4 ;  /* 0x0000a004063f85b2 */ /* 0x0010620008000100 */
[----:B------:R-:W-:-:S02]  /*07d0*/  ISETP.NE.AND P3, PT, R2, R5, PT ;  /* 0x000000050200720c */ /* 0x000fc40003f65270 */
[----:B------:R-:W-:Y:S01]  /*07e0*/  SEL R4, R4, 0x2, P5 ;  /* 0x0000000204047807 */ /* 0x000fe20002800000 */
[----:B---3--:R-:W-:-:S05]  /*07f0*/  IMAD R10, R12, R13, UR8 ;  /* 0x000000080c0a7e24 */ /* 0x008fca000f8e020d */
[----:B------:R-:W-:-:S04]  /*0800*/  ISETP.EQ.OR P3, PT, R10, RZ, !P3 ;  /* 0x000000ff0a00720c */ /* 0x000fc80005f62670 */
[----:B------:R-:W-:Y:S01]  /*0810*/  PLOP3.LUT P0, PT, P0, P3, PT, 0x80, 0x0 ;  /* 0x000000000000781c */ /* 0x000fe20000707070 */
[----:B------:R0:W2:Y:S01]  /*0820*/  @!UP1 SYNCS.EXCH.64 URZ, [UR6+0xa8], UR4 ;  /* 0x0000a804063f95b2 */ /* 0x0000a20008000100 */
[----:B------:R-:W-:Y:S01]  /*0830*/  NOP ;  /* 0x0000000000007918 */ /* 0x000fe20000000000 */
[----:B------:R-:W-:Y:S10]  /*0840*/  @!P4 BRA `(.L_x_4) ;  /* 0x000000000008c947 */ /* 0x000ff40003800000 */
[----:B-12-4-:R-:W-:Y:S01]  /*0850*/  UCGABAR_ARV ;  /* 0x00000000000079c7 */ /* 0x016fe20008000000 */
[----:B------:R-:W-:Y:S05]  /*0860*/  BRA `(.L_x_5) ;  /* 0x0000000000047947 */ /* 0x000fea0003800000 */
.L_x_4:
[----:B-12-4-:R-:W-:Y:S01]  /*0870*/  NOP ;  /* 0x0000000000007918 */ /* 0x016fe20000000000 */
.L_x_5:
[----:B------:R-:W1:Y:S01]  /*0880*/  LDC R2, c[0x0][0x75c] ;  /* 0x0001d700ff027b82 */ /* 0x000e620000000800 */
[----:B------:R-:W-:Y:S01]  /*0890*/  IMAD.MOV.U32 R3, RZ, RZ, RZ ;  /* 0x000000ffff037224 */ /* 0x000fe200078e00ff */
[----:B-1----:R-:W-:Y:S01]  /*08a0*/  ISETP.NE.AND P3, PT, R2, 0x1, PT ;  /* 0x000000010200780c */ /* 0x002fe20003f65270 */
[----:B------:R-:W-:-:S12]  /*08b0*/  IMAD.U32 R2, RZ, RZ, UR8 ;  /* 0x00000008ff027e24 */ /* 0x000fd8000f8e00ff */
[----:B------:R-:W1:Y:S01]  /*08c0*/  @P3 LDC R15, c[0x0][0x10] ;  /* 0x00000400ff0f3b82 */ /* 0x000e620000000800 */
[----:B------:R-:W-:Y:S02]  /*08d0*/  @P3 IMAD.MOV.U32 R9, RZ, RZ, RZ ;  /* 0x000000ffff093224 */ /* 0x000fe400078e00ff */
[----:B------:R-:W-:-:S05]  /*08e0*/  @P3 IMAD.MOV.U32 R17, RZ, RZ, RZ ;  /* 0x000000ffff113224 */ /* 0x000fca00078e00ff */
[----:B------:R-:W2:Y:S01]  /*08f0*/  @!P3 LDC R13, c[0x0][0xc] ;  /* 0x00000300ff0dbb82 */ /* 0x000ea20000000800 */
[----:B-1----:R-:W-:-:S04]  /*0900*/  @P3 IMAD.WIDE.U32 R14, R15, UR8, R8 ;  /* 0x000000080f0e3c25 */ /* 0x002fc8000f8e0008 */
[----:B--2---:R-:W-:-:S04]  /*0910*/  @!P3 IMAD.WIDE.U32 R12, R8, R13, R2 ;  /* 0x0000000d080cb225 */ /* 0x004fc800078e0002 */
[----:B------:R-:W-:Y:S02]  /*0920*/  @P3 IMAD.MOV.U32 R2, RZ, RZ, R14 ;  /* 0x000000ffff023224 */ /* 0x000fe400078e000e */
[----:B------:R-:W-:Y:S02]  /*0930*/  @P3 IMAD.IADD R3, R15, 0x1, R17 ;  /* 0x000000010f033824 */ /* 0x000fe400078e0211 */
[----:B------:R-:W-:Y:S02]  /*0940*/  @!P3 IMAD.MOV.U32 R2, RZ, RZ, R12 ;  /* 0x000000ffff02b224 */ /* 0x000fe400078e000c */
[----:B------:R-:W-:Y:S01]  /*0950*/  @!P3 IMAD.MOV.U32 R3, RZ, RZ, R13 ;  /* 0x000000ffff03b224 */ /* 0x000fe200078e000d */
[----:B------:R-:W-:Y:S06]  /*0960*/  @!P4 BRA `(.L_x_6) ;  /* 0x00000000000cc947 */ /* 0x000fec0003800000 */
[----:B------:R-:W-:Y:S01]  /*0970*/  UCGABAR_WAIT ;  /* 0x0000000000007dc7 */ /* 0x000fe20008000000 */
[----:B------:R-:W-:Y:S01]  /*0980*/  CCTL.IVALL ;  /* 0x00000000ff00798f */ /* 0x000fe20002000000 */
[----:B------:R-:W-:Y:S05]  /*0990*/  BRA `(.L_x_7) ;  /* 0x0000000000047947 */ /* 0x000fea0003800000 */
.L_x_6:
[----:B------:R-:W-:Y:S06]  /*09a0*/  BAR.SYNC.DEFER_BLOCKING 0x0 ;  /* 0x0000000000007b1d */ /* 0x000fec0000010000 */
.L_x_7:
[----:B------:R-:W-:Y:S05]  /*09b0*/  @!P2 BRA `(.L_x_8) ;  /* 0x0000006000e4a947 */ /* 0x000fea0003800000 */
[----:B------:R-:W-:-:S13]  /*09c0*/  ISETP.GT.U32.AND P1, PT, R16, 0x1, PT ;  /* 0x000000011000780c */ /* 0x000fda0003f24070 */
[----:B0-----:R-:W-:Y:S05]  /*09d0*/  @P1 EXIT ;  /* 0x000000000000194d */ /* 0x001fea0003800000 */
[----:B------:R-:W-:Y:S01]  /*09e0*/  ULDC.64 UR4, c[0x0][0x750] ;  /* 0x0001d40000047ab9 */ /* 0x000fe20000000a00 */
[----:B------:R-:W-:Y:S01]  /*09f0*/  PRMT R13, RZ, 0x7610, R13 ;  /* 0x00007610ff0d7816 */ /* 0x000fe2000000000d */
[----:B------:R-:W-:Y:S01]  /*0a00*/  IMAD.MOV.U32 R14, RZ, RZ, -0x1 ;  /* 0xffffffffff0e7424 */ /* 0x000fe200078e00ff */
[----:B------:R-:W-:Y:S01]  /*0a10*/  ISETP.GE.U32.AND P1, PT, R2, UR4, PT ;  /* 0x0000000402007c0c */ /* 0x000fe2000bf26070 */
[----:B------:R-:W-:Y:S02]  /*0a20*/  IMAD.MOV.U32 R18, RZ, RZ, -0x1 ;  /* 0xffffffffff127424 */ /* 0x000fe400078e00ff */
[----:B------:R-:W-:Y:S01]  /*0a30*/  IMAD.MOV.U32 R12, RZ, RZ, -0x1 ;  /* 0xffffffffff0c7424 */ /* 0x000fe200078e00ff */
[----:B------:R-:W-:-:S13]  /*0a40*/  ISETP.GE.U32.AND.EX P1, PT, R3, UR5, PT, P1 ;  /* 0x0000000503007c0c */ /* 0x000fda000bf26110 */
[----:B------:R-:W-:Y:S05]  /*0a50*/  @P1 BRA `(.L_x_9) ;  /* 0x0000000400281947 */ /* 0x000fea0003800000 */
[----:B------:R-:W0:Y:S01]  /*0a60*/  LDC.64 R22, c[0x0][0x728] ;  /* 0x0001ca00ff167b82 */ /* 0x000e220000000a00 */
[----:B------:R-:W-:Y:S02]  /*0a70*/  IMAD.MOV.U32 R12, RZ, RZ, R2 ;  /* 0x000000ffff0c7224 */ /* 0x000fe400078e0002 */
[----:B------:R-:W-:-:S05]  /*0a80*/  IMAD.MOV.U32 R13, RZ, RZ, R3 ;  /* 0x000000ffff0d7224 */ /* 0x000fca00078e0003 */
[----:B------:R-:W1:Y:S08]  /*0a90*/  LDC R18, c[0x0][0x730] ;  /* 0x0001cc00ff127b82 */ /* 0x000e700000000800 */
[----:B------:R-:W2:Y:S01]  /*0aa0*/  LDC.64 R24, c[0x0][0x720] ;  /* 0x0001c800ff187b82 */ /* 0x000ea20000000a00 */
[----:B0-----:R-:W-:-:S04]  /*0ab0*/  ISETP.NE.U32.AND P1, PT, R22, RZ, PT ;  /* 0x000000ff1600720c */ /* 0x001fc80003f25070 */
[----:B------:R-:W-:-:S13]  /*0ac0*/  ISETP.NE.AND.EX P1, PT, R23, RZ, PT, P1 ;  /* 0x000000ff1700720c */ /* 0x000fda0003f25310 */
[----:B-12---:R-:W-:Y:S05]  /*0ad0*/  @!P1 BRA `(.L_x_10) ;  /* 0x0000000000289947 */ /* 0x006fea0003800000 */
[----:B------:R-:W0:Y:S02]  /*0ae0*/  LDC R7, c[0x0][0x734] ;  /* 0x0001cd00ff077b82 */ /* 0x000e240000000800 */
[----:B0-----:R-:W-:-:S05]  /*0af0*/  IADD3 R7, P1, R2, R7, RZ ;  /* 0x0000000702077210 */ /* 0x001fca0007f3e0ff */
[----:B------:R-:W-:-:S04]  /*0b00*/  IMAD.X R19, RZ, RZ, R3, P1 ;  /* 0x000000ffff137224 */ /* 0x000fc800008e0603 */
[----:B------:R-:W-:-:S04]  /*0b10*/  IMAD.WIDE.U32 R12, R19, R22, RZ ;  /* 0x00000016130c7225 */ /* 0x000fc800078e00ff */
[----:B------:R-:W-:-:S04]  /*0b20*/  IMAD.WIDE.U32 R14, P1, R7, R23, R12 ;  /* 0x00000017070e7225 */ /* 0x000fc8000782000c */
[----:B------:R-:W-:-:S04]  /*0b30*/  IMAD.WIDE.U32 R12, R7, R22, RZ ;  /* 0x00000016070c7225 */ /* 0x000fc800078e00ff */
[----:B------:R-:W-:Y:S01]  /*0b40*/  IMAD.X R17, RZ, RZ, RZ, P1 ;  /* 0x000000ffff117224 */ /* 0x000fe200008e06ff */
[----:B------:R-:W-:Y:S01]  /*0b50*/  IADD3 RZ, P1, R13, R14, RZ ;  /* 0x0000000e0dff7210 */ /* 0x000fe20007f3e0ff */
[----:B------:R-:W-:-:S04]  /*0b60*/  IMAD.MOV.U32 R16, RZ, RZ, R15 ;  /* 0x000000ffff107224 */ /* 0x000fc800078e000f */
[----:B------:R-:W-:-:S08]  /*0b70*/  IMAD.WIDE.U32.X R12, R19, R23, R16, P1 ;  /* 0x00000017130c7225 */ /* 0x000fd000008e0410 */
.L_x_10:
[----:B------:R-:W0:Y:S01]  /*0b80*/  LDC.64 R28, c[0x0][0x740] ;  /* 0x0001d000ff1c7b82 */ /* 0x000e220000000a00 */
[--C-:B------:R-:W-:Y:S01]  /*0b90*/  SHF.R.U64 R27, R12, R18, R13.reuse ;  /* 0x000000120c1b7219 */ /* 0x100fe2000000120d */
[----:B------:R-:W-:Y:S01]  /*0ba0*/  IMAD R31, R11, R20, R8 ;  /* 0x000000140b1f7224 */ /* 0x000fe200078e0208 */
[----:B------:R-:W-:Y:S01]  /*0bb0*/  SHF.R.U32.HI R7, RZ, R18, R13 ;  /* 0x00000012ff077219 */ /* 0x000fe2000001160d */
[----:B------:R-:W-:Y:S01]  /*0bc0*/  IMAD.MOV.U32 R23, RZ, RZ, 0x1 ;  /* 0x00000001ff177424 */ /* 0x000fe200078e00ff */
[----:B------:R-:W-:-:S03]  /*0bd0*/  IADD3 R9, P1, RZ, -R27, RZ ;  /* 0x8000001bff097210 */ /* 0x000fc60007f3e0ff */
[----:B------:R-:W1:Y:S02]  /*0be0*/  LDC R22, c[0x0][0x718] ;  /* 0x0001c600ff167b82 */ /* 0x000e640000000800 */
[----:B------:R-:W-:Y:S02]  /*0bf0*/  IMAD.X R7, RZ, RZ, ~R7, P1 ;  /* 0x000000ffff077224 */ /* 0x000fe400008e0e07 */
[----:B------:R-:W-:-:S04]  /*0c00*/  IMAD.WIDE.U32 R12, R9, R24, R2 ;  /* 0x00000018090c7225 */ /* 0x000fc800078e0002 */
[----:B------:R-:W2:Y:S01]  /*0c10*/  LDC R18, c[0x0][0x708] ;  /* 0x0001c200ff127b82 */ /* 0x000ea20000000800 */
[----:B------:R-:W-:Y:S02]  /*0c20*/  IMAD R14, R7, R24, RZ ;  /* 0x00000018070e7224 */ /* 0x000fe400078e02ff */
[----:B------:R-:W-:Y:S02]  /*0c30*/  IMAD.MOV.U32 R7, RZ, RZ, -0x1 ;  /* 0xffffffffff077424 */ /* 0x000fe400078e00ff */
[----:B------:R-:W-:-:S03]  /*0c40*/  IMAD R9, R9, R25, R14 ;  /* 0x0000001909097224 */ /* 0x000fc600078e020e */
[----:B------:R-:W3:Y:S01]  /*0c50*/  LDC R26, c[0x0][0x758] ;  /* 0x0001d600ff1a7b82 */ /* 0x000ee20000000800 */
[----:B------:R-:W-:Y:S01]  /*0c60*/  IMAD.IADD R9, R13, 0x1, R9 ;  /* 0x000000010d097824 */ /* 0x000fe200078e0209 */
[----:B0-----:R-:W-:-:S04]  /*0c70*/  ISETP.NE.U32.AND P1, PT, R28, RZ, PT ;  /* 0x000000ff1c00720c */ /* 0x001fc80003f25070 */
[----:B------:R-:W-:Y:S02]  /*0c80*/  ISETP.NE.AND.EX P1, PT, R29, RZ, PT, P1 ;  /* 0x000000ff1d00720c */ /* 0x000fe40003f25310 */
[----:B------:R-:W0:Y:S01]  /*0c90*/  LDC R24, c[0x0][0x700] ;  /* 0x0001c000ff187b82 */ /* 0x000e220000000800 */
[-CC-:B-1----:R-:W-:Y:S02]  /*0ca0*/  SHF.R.U64 R16, R12, R22.reuse, R9.reuse ;  /* 0x000000160c107219 */ /* 0x182fe40000001209 */
[----:B------:R-:W-:-:S05]  /*0cb0*/  SHF.R.U32.HI R9, RZ, R22, R9 ;  /* 0x00000016ff097219 */ /* 0x000fca0000011609 */
[----:B------:R-:W1:Y:S01]  /*0cc0*/  LDC R19, c[0x0][0x748] ;  /* 0x0001d200ff137b82 */ /* 0x000e620000000800 */
[-CC-:B--2---:R-:W-:Y:S02]  /*0cd0*/  SHF.R.U64 R22, R16, R18.reuse, R9.reuse ;  /* 0x0000001210167219 */ /* 0x184fe40000001209 */
[----:B------:R-:W-:-:S05]  /*0ce0*/  SHF.R.U32.HI R9, RZ, R18, R9 ;  /* 0x00000012ff097219 */ /* 0x000fca0000011609 */
[----:B------:R-:W2:Y:S01]  /*0cf0*/  LDC R21, c[0x0][0x738] ;  /* 0x0001ce00ff157b82 */ /* 0x000ea20000000800 */
[-CC-:B---3--:R-:W-:Y:S02]  /*0d00*/  SHF.R.U64 R18, R22, R26.reuse, R9.reuse ;  /* 0x0000001a16127219 */ /* 0x188fe40000001209 */
[-C--:B------:R-:W-:Y:S02]  /*0d10*/  SHF.L.U32 R7, R7, R26.reuse, RZ ;  /* 0x0000001a07077219 */ /* 0x080fe400000006ff */
[----:B------:R-:W-:Y:S01]  /*0d20*/  SHF.R.U32.HI R9, RZ, R26, R9 ;  /* 0x0000001aff097219 */ /* 0x000fe20000011609 */
[----:B------:R-:W-:Y:S01]  /*0d30*/  IMAD.MOV.U32 R8, RZ, RZ, R18 ;  /* 0x000000ffff087224 */ /* 0x000fe200078e0012 */
[----:B------:R-:W-:Y:S01]  /*0d40*/  LOP3.LUT R11, RZ, R7, RZ, 0x33, !PT ;  /* 0x00000007ff0b7212 */ /* 0x000fe200078e33ff */
[----:B------:R-:W3:Y:S01]  /*0d50*/  LDC R25, c[0x0][0x710] ;  /* 0x0001c400ff197b82 */ /* 0x000ee20000000800 */
[----:B------:R-:W-:Y:S05]  /*0d60*/  @!P1 BRA `(.L_x_11) ;  /* 0x0000000000289947 */ /* 0x000fea0003800000 */
[----:B------:R-:W4:Y:S02]  /*0d70*/  LDC R7, c[0x0][0x74c] ;  /* 0x0001d300ff077b82 */ /* 0x000f240000000800 */
[----:B----4-:R-:W-:-:S05]  /*0d80*/  IADD3 R7, P1, R18, R7, RZ ;  /* 0x0000000712077210 */ /* 0x010fca0007f3e0ff */
        /* <DEDUP_REMOVED lines=8> */
.L_x_11:
[----:B-1----:R-:W-:Y:S01]  /*0e10*/  SHF.R.U64 R9, R8, R19, R9 ;  /* 0x0000001308097219 */ /* 0x002fe20000001209 */
[----:B------:R-:W-:Y:S01]  /*0e20*/  IMAD.MOV.U32 R13, RZ, RZ, 0x1 ;  /* 0x00000001ff0d7424 */ /* 0x000fe200078e00ff */
[----:B------:R-:W-:Y:S01]  /*0e30*/  LOP3.LUT R8, R22, R11, RZ, 0xc0, !PT ;  /* 0x0000000b16087212 */ /* 0x000fe200078ec0ff */
[----:B0-----:R-:W-:Y:S01]  /*0e40*/  VIADD R11, R24, 0xffffffff ;  /* 0xffffffff180b7836 */ /* 0x001fe20000000000 */
[----:B------:R-:W-:Y:S01]  /*0e50*/  SHF.L.U32 R7, R23, R26, RZ ;  /* 0x0000001a17077219 */ /* 0x000fe200000006ff */
[----:B------:R-:W-:Y:S01]  /*0e60*/  IMAD.MOV R12, RZ, RZ, -R9 ;  /* 0x000000ffff0c7224 */ /* 0x000fe200078e0a09 */
[----:B------:R-:W-:Y:S02]  /*0e70*/  SEL R10, R10, R31, !P3 ;  /* 0x0000001f0a0a7207 */ /* 0x000fe40005800000 */
[----:B------:R-:W-:Y:S01]  /*0e80*/  LOP3.LUT R11, R16, R11, RZ, 0xc0, !PT ;  /* 0x0000000b100b7212 */ /* 0x000fe200078ec0ff */
[----:B------:R-:W-:Y:S02]  /*0e90*/  IMAD R9, R7, R9, R8 ;  /* 0x0000000907097224 */ /* 0x000fe400078e0208 */
[----:B--2---:R-:W-:-:S02]  /*0ea0*/  IMAD R7, R12, R21, R18 ;  /* 0x000000150c077224 */ /* 0x004fc400078e0212 */
[----:B---3--:R-:W-:Y:S02]  /*0eb0*/  IMAD R10, R9, R25, R10 ;  /* 0x00000019090a7224 */ /* 0x008fe400078e020a */
[----:B------:R-:W-:Y:S02]  /*0ec0*/  IMAD R7, R7, R24, R11 ;  /* 0x0000001807077224 */ /* 0x000fe400078e020b */
[----:B------:R-:W-:-:S03]  /*0ed0*/  IMAD.MOV.U32 R12, RZ, RZ, R27 ;  /* 0x000000ffff0c7224 */ /* 0x000fc600078e001b */
[----:B------:R-:W-:Y:S02]  /*0ee0*/  SEL R18, R7, R10, !P3 ;  /* 0x0000000a07127207 */ /* 0x000fe40005800000 */
[----:B------:R-:W-:-:S07]  /*0ef0*/  SEL R14, R10, R7, !P3 ;  /* 0x000000070a0e7207 */ /* 0x000fce0005800000 */
.L_x_9:
[----:B------:R-:W-:-:S08]  /*0f00*/  NOP ;  /* 0x0000000000007918 */ /* 0x000fd00000000000 */
[----:B------:R-:W0:Y:S02]  /*0f10*/  USETMAXREG.TRY_ALLOC.CTAPOOL UP0, 0xe8 ;  /* 0x000000e8000079c8 */ /* 0x000e240008000600 */
[----:B0-----:R-:W-:-:S13]  /*0f20*/  PLOP3.LUT P1, PT, PT, PT, UP0, 0x80, 0x0 ;  /* 0x000000000000781c */ /* 0x001fda0003f2f008 */
[----:B------:R-:W-:Y:S05]  /*0f30*/  @!P1 BRA `(.L_x_9) ;  /* 0xfffffffc00f09947 */ /* 0x000fea000383ffff */
[----:B------:R-:W-:Y:S01]  /*0f40*/  ULDC.64 UR4, c[0x0][0x698] ;  /* 0x0001a60000047ab9 */ /* 0x000fe20000000a00 */
[----:B------:R-:W-:Y:S01]  /*0f50*/  ULDC.64 UR14, c[0x0][0x208] ;  /* 0x00008200000e7ab9 */ /* 0x000fe20000000a00 */
[----:B------:R-:W-:-:S04]  /*0f60*/  ISETP.NE.U32.AND P1, PT, RZ, UR4, PT ;  /* 0x00000004ff007c0c */ /* 0x000fc8000bf25070 */
[----:B------:R-:W-:-:S13]  /*0f70*/  ISETP.NE.AND.EX P1, PT, RZ, UR5, PT, P1 ;  /* 0x00000005ff007c0c */ /* 0x000fda000bf25310 */
[----:B------:R-:W-:Y:S05]  /*0f80*/  @!P1 BRA `(.L_x_12) ;  /* 0x00000000001c9947 */ /* 0x000fea0003800000 */
[----:B------:R-:W0:Y:S02]  /*0f90*/  LDC.64 R8, c[0x0][0x698] ;  /* 0x0001a600ff087b82 */ /* 0x000e240000000a00 */
[----:B0-----:R-:W2:Y:S02]  /*0fa0*/  LDG.E.64 R8, desc[UR14][R8.64] ;  /* 0x0000000e08087981 */ /* 0x001ea4000c1e1b00 */
[----:B--2---:R-:W-:-:S04]  /*0fb0*/  ISETP.NE.U32.AND P1, PT, R8, RZ, PT ;  /* 0x000000ff0800720c */ /* 0x004fc80003f25070 */
[----:B------:R-:W-:-:S13]  /*0fc0*/  ISETP.NE.AND.EX P1, PT, R9, RZ, PT, P1 ;  /* 0x000000ff0900720c */ /* 0x000fda0003f25310 */
[----:B------:R-:W-:Y:S05]  /*0fd0*/  @!P1 BRA `(.L_x_12) ;  /* 0x0000000000089947 */ /* 0x000fea0003800000 */
[----:B------:R0:W5:Y:S01]  /*0fe0*/  LD.E R7, desc[UR14][R8.64] ;  /* 0x0000000e08077980 */ /* 0x000162000c101900 */
[----:B------:R-:W-:Y:S05]  /*0ff0*/  BRA `(.L_x_13) ;  /* 0x0000000000207947 */ /* 0x000fea0003800000 */
.L_x_12:
[----:B------:R-:W-:Y:S02]  /*1000*/  ULDC.64 UR4, c[0x0][0x688] ;  /* 0x0001a20000047ab9 */ /* 0x000fe40000000a00 */
[----:B------:R-:W-:-:S04]  /*1010*/  ISETP.NE.U32.AND P1, PT, RZ, UR4, PT ;  /* 0x00000004ff007c0c */ /* 0x000fc8000bf25070 */
[----:B------:R-:W-:-:S13]  /*1020*/  ISETP.NE.AND.EX P1, PT, RZ, UR5, PT, P1 ;  /* 0x00000005ff007c0c */ /* 0x000fda000bf25310 */
[----:B------:R-:W-:Y:S05]  /*1030*/  @!P1 BRA `(.L_x_14) ;  /* 0x00000000000c9947 */ /* 0x000fea0003800000 */
[----:B------:R-:W0:Y:S02]  /*1040*/  LDC.64 R8, c[0x0][0x688] ;  /* 0x0001a200ff087b82 */ /* 0x000e240000000a00 */
[----:B0-----:R1:W5:Y:S01]  /*1050*/  LDG.E R7, desc[UR14][R8.64] ;  /* 0x0000000e08077981 */ /* 0x001362000c1e1900 */
[----:B------:R-:W-:Y:S05]  /*1060*/  BRA `(.L_x_13) ;  /* 0x0000000000047947 */ /* 0x000fea0003800000 */
.L_x_14:
[----:B------:R-:W2:Y:S02]  /*1070*/  LDC R7, c[0x0][0x680] ;  /* 0x0001a000ff077b82 */ /* 0x000ea40000000800 */
.L_x_13:
[----:B------:R-:W-:Y:S02]  /*1080*/  ULDC.64 UR4, c[0x0][0x6a0] ;  /* 0x0001a80000047ab9 */ /* 0x000fe40000000a00 */
[----:B------:R-:W-:-:S04]  /*1090*/  ISETP.NE.U32.AND P1, PT, RZ, UR4, PT ;  /* 0x00000004ff007c0c */ /* 0x000fc8000bf25070 */
[----:B------:R-:W-:-:S13]  /*10a0*/  ISETP.NE.AND.EX P1, PT, RZ, UR5, PT, P1 ;  /* 0x00000005ff007c0c */ /* 0x000fda000bf25310 */
[----:B------:R-:W-:Y:S05]  /*10b0*/  @!P1 BRA `(.L_x_15) ;  /* 0x00000000001c9947 */ /* 0x000fea0003800000 */
[----:B01----:R-:W0:Y:S02]  /*10c0*/  LDC.64 R8, c[0x0][0x6a0] ;  /* 0x0001a800ff087b82 */ /* 0x003e240000000a00 */
[----:B0-----:R-:W3:Y:S02]  /*10d0*/  LDG.E.64 R8, desc[UR14][R8.64] ;  /* 0x0000000e08087981 */ /* 0x001ee4000c1e1b00 */
[----:B---3--:R-:W-:-:S04]  /*10e0*/  ISETP.NE.U32.AND P1, PT, R8, RZ, PT ;  /* 0x000000ff0800720c */ /* 0x008fc80003f25070 */
[----:B------:R-:W-:-:S13]  /*10f0*/  ISETP.NE.AND.EX P1, PT, R9, RZ, PT, P1 ;  /* 0x000000ff0900720c */ /* 0x000fda0003f25310 */
[----:B------:R-:W-:Y:S05]  /*1100*/  @!P1 BRA `(.L_x_15) ;  /* 0x0000000000089947 */ /* 0x000fea0003800000 */
[----:B------:R0:W5:Y:S01]  /*1110*/  LD.E R9, desc[UR14][R8.64] ;  /* 0x0000000e08097980 */ /* 0x000162000c101900 */
[----:B------:R-:W-:Y:S05]  /*1120*/  BRA `(.L_x_16) ;  /* 0x0000000000207947 */ /* 0x000fea0003800000 */
.L_x_15:
[----:B------:R-:W-:Y:S02]  /*1130*/  ULDC.64 UR4, c[0x0][0x690] ;  /* 0x0001a40000047ab9 */ /* 0x000fe40000000a00 */
[----:B------:R-:W-:-:S04]  /*1140*/  ISETP.NE.U32.AND P1, PT, RZ, UR4, PT ;  /* 0x00000004ff007c0c */ /* 0x000fc8000bf25070 */
[----:B------:R-:W-:-:S13]  /*1150*/  ISETP.NE.AND.EX P1, PT, RZ, UR5, PT, P1 ;  /* 0x00000005ff007c0c */ /* 0x000fda000bf25310 */
[----:B------:R-:W-:Y:S05]  /*1160*/  @!P1 BRA `(.L_x_17) ;  /* 0x00000000000c9947 */ /* 0x000fea0003800000 */
[----:B01----:R-:W0:Y:S02]  /*1170*/  LDC.64 R8, c[0x0][0x690] ;  /* 0x0001a400ff087b82 */ /* 0x003e240000000a00 */
[----:B0-----:R1:W5:Y:S01]  /*1180*/  LDG.E R9, desc[UR14][R8.64] ;  /* 0x0000000e08097981 */ /* 0x001362000c1e1900 */
[----:B------:R-:W-:Y:S05]  /*1190*/  BRA `(.L_x_16) ;  /* 0x0000000000047947 */ /* 0x000fea0003800000 */
.L_x_17:
[----:B01----:R-:W3:Y:S02]  /*11a0*/  LDC R9, c[0x0][0x684] ;  /* 0x0001a100ff097b82 */ /* 0x003ee40000000800 */
.L_x_16:
[----:B------:R-:W-:-:S13]  /*11b0*/  LOP3.LUT P1, RZ, R13, 0xff, RZ, 0xc0, !PT ;  /* 0x000000ff0dff7812 */ /* 0x000fda000782c0ff */
[----:B------:R-:W-:Y:S05]  /*11c0*/  @!P1 EXIT ;  /* 0x000000000000994d */ /* 0x000fea0003800000 */
[----:B------:R-:W-:Y:S01]  /*11d0*/  ULDC UR4, c[0x0][0x28c] ;  /* 0x0000a30000047ab9 */ /* 0x000fe20000000800 */
[----:B------:R-:W-:Y:S01]  /*11e0*/  LOP3.LUT R92, R4, 0x1, RZ, 0xfc, !PT ;  /* 0x00000001045c7812 */ /* 0x000fe200078efcff */
[----:B------:R-:W-:-:S04]  /*11f0*/  UIADD3 UR4, UR4, 0x3f, URZ ;  /* 0x0000003f04047890 */ /* 0x000fc8000fffe03f */
[----:B------:R-:W-:-:S04]  /*1200*/  USHF.R.S32.HI UR5, URZ, 0x1f, UR4 ;  /* 0x0000001f3f057899 */ /* 0x000fc80008011404 */
[----:B------:R-:W-:-:S03]  /*1210*/  ULEA.HI UR5, UR5, UR4, URZ, 0x6 ;  /* 0x0000000405057291 */ /* 0x000fc6000f8f303f */
[----:B------:R-:W-:Y:S01]  /*1220*/  UMOV UR4, URZ ;  /* 0x0000003f00047c82 */ /* 0x000fe20008000000 */
[----:B------:R-:W-:-:S03]  /*1230*/  USHF.R.S32.HI UR6, URZ, 0x6, UR5 ;  /* 0x000000063f067899 */ /* 0x000fc60008011405 */
[----:B------:R-:W-:-:S09]  /*1240*/  UMOV UR5, URZ ;  /* 0x0000003f00057c82 */ /* 0x000fd20008000000 */
.L_x_154:
[----:B01----:R-:W-:Y:S02]  /*1250*/  LOP3.LUT R8, R0, 0x80, RZ, 0xc0, !PT ;  /* 0x0000008000087812 */ /* 0x003fe400078ec0ff */
[----:B------:R-:W-:Y:S02]  /*1260*/  CS2R R86, SRZ ;  /* 0x0000000000567805 */ /* 0x000fe4000001ff00 */
[----:B------:R-:W-:Y:S02]  /*1270*/  CS2R R24, SRZ ;  /* 0x0000000000187805 */ /* 0x000fe4000001ff00 */
[----:B------:R-:W-:Y:S02]  /*1280*/  CS2R R26, SRZ ;  /* 0x00000000001a7805 */ /* 0x000fe4000001ff00 */
[----:B------:R-:W-:Y:S02]  /*1290*/  SHF.R.U32.HI R10, RZ, 0x7, R8 ;  /* 0x00000007ff0a7819 */ /* 0x000fe40000011608 */
[----:B------:R-:W-:-:S02]  /*12a0*/  CS2R R28, SRZ ;  /* 0x00000000001c7805 */ /* 0x000fc4000001ff00 */
[----:B------:R-:W-:Y:S02]  /*12b0*/  VIMNMX R8, RZ, UR6, PT ;  /* 0x00000006ff087c48 */ /* 0x000fe4000bfe0100 */
[----:B------:R-:W-:Y:S02]  /*12c0*/  CS2R R30, SRZ ;  /* 0x00000000001e7805 */ /* 0x000fe4000001ff00 */
[----:B------:R-:W-:Y:S02]  /*12d0*/  CS2R R32, SRZ ;  /* 0x0000000000207805 */ /* 0x000fe4000001ff00 */
[----:B------:R-:W-:Y:S01]  /*12e0*/  CS2R R34, SRZ ;  /* 0x0000000000227805 */ /* 0x000fe2000001ff00 */
[----:B------:R-:W0:Y:S01]  /*12f0*/  SHFL.IDX PT, R10, R10, RZ, 0x1f ;  /* 0x00001fff0a0a7589 */ /* 0x000e2200000e0000 */
[----:B------:R-:W-:Y:S02]  /*1300*/  IADD3 R8, -R8, UR6, RZ ;  /* 0x0000000608087c10 */ /* 0x000fe4000fffe1ff */
[----:B------:R-:W-:-:S02]  /*1310*/  CS2R R36, SRZ ;  /* 0x0000000000247805 */ /* 0x000fc4000001ff00 */
[----:B------:R-:W-:Y:S02]  /*1320*/  CS2R R38, SRZ ;  /* 0x0000000000267805 */ /* 0x000fe4000001ff00 */
[----:B------:R-:W-:Y:S02]  /*1330*/  CS2R R40, SRZ ;  /* 0x0000000000287805 */ /* 0x000fe4000001ff00 */
[----:B------:R-:W-:Y:S02]  /*1340*/  ISETP.GE.AND P1, PT, R8, 0x1, PT ;  /* 0x000000010800780c */ /* 0x000fe40003f26270 */
[----:B------:R-:W-:Y:S02]  /*1350*/  CS2R R42, SRZ ;  /* 0x00000000002a7805 */ /* 0x000fe4000001ff00 */
[----:B------:R-:W-:Y:S02]  /*1360*/  CS2R R44, SRZ ;  /* 0x00000000002c7805 */ /* 0x000fe4000001ff00 */
[----:B------:R-:W-:-:S02]  /*1370*/  CS2R R46, SRZ ;  /* 0x00000000002e7805 */ /* 0x000fc4000001ff00 */
[----:B------:R-:W-:Y:S02]  /*1380*/  CS2R R48, SRZ ;  /* 0x0000000000307805 */ /* 0x000fe4000001ff00 */
[----:B------:R-:W-:Y:S02]  /*1390*/  CS2R R50, SRZ ;  /* 0x0000000000327805 */ /* 0x000fe4000001ff00 */
[----:B------:R-:W-:Y:S02]  /*13a0*/  CS2R R52, SRZ ;  /* 0x0000000000347805 */ /* 0x000fe4000001ff00 */
        /* <DEDUP_REMOVED lines=12> */
[----:B0-----:R-:W-:Y:S02]  /*1470*/  R2UR UR7, R10 ;  /* 0x000000000a0772ca */ /* 0x001fe400000e0000 */
[----:B------:R-:W-:Y:S02]  /*1480*/  CS2R R78, SRZ ;  /* 0x00000000004e7805 */ /* 0x000fe4000001ff00 */
[----:B------:R-:W-:-:S02]  /*1490*/  CS2R R80, SRZ ;  /* 0x0000000000507805 */ /* 0x000fc4000001ff00 */
[----:B------:R-:W-:Y:S02]  /*14a0*/  CS2R R82, SRZ ;  /* 0x0000000000527805 */ /* 0x000fe4000001ff00 */
[----:B------:R-:W-:Y:S01]  /*14b0*/  CS2R R84, SRZ ;  /* 0x0000000000547805 */ /* 0x000fe2000001ff00 */
[----:B--23-5:R-:W-:Y:S06]  /*14c0*/  @!P1 BRA `(.L_x_18) ;  /* 0x0000000400309947 */ /* 0x02cfec0003800000 */
[----:B------:R-:W0:Y:S01]  /*14d0*/  S2UR UR10, SR_CgaCtaId ;  /* 0x00000000000a79c3 */ /* 0x000e220000008800 */
[----:B------:R-:W-:Y:S01]  /*14e0*/  ULEA.HI UR8, UR7, UR7, URZ, 0x1 ;  /* 0x0000000707087291 */ /* 0x000fe2000f8f083f */
[----:B------:R-:W-:Y:S01]  /*14f0*/  IMAD.U32 R15, RZ, RZ, UR4 ;  /* 0x00000004ff0f7e24 */ /* 0x000fe2000f8e00ff */
[----:B------:R-:W-:Y:S01]  /*1500*/  UMOV UR9, 0x400 ;  /* 0x0000040000097882 */ /* 0x000fe20000000000 */
[----:B------:R-:W-:Y:S01]  /*1510*/  IMAD.U32 R10, RZ, RZ, UR5 ;  /* 0x00000005ff0a7e24 */ /* 0x000fe2000f8e00ff */
[----:B------:R-:W-:Y:S02]  /*1520*/  ULOP3.LUT UR8, UR8, 0xffffe, URZ, 0xc0, !UPT ;  /* 0x000ffffe08087892 */ /* 0x000fe4000f8ec03f */
[----:B------:R-:W-:Y:S02]  /*1530*/  UPLOP3.LUT UP0, UPT, UPT, UPT, UPT, 0x40, 0x0 ;  /* 0x000000000000789c */ /* 0x000fe40003f0e870 */
[----:B------:R-:W-:Y:S01]  /*1540*/  UIADD3 UR8, UR7, -UR8, URZ ;  /* 0x8000000807087290 */ /* 0x000fe2000fffe03f */
[----:B------:R-:W-:Y:S01]  /*1550*/  UMOV UR12, UR5 ;  /* 0x00000005000c7c82 */ /* 0x000fe20008000000 */
[----:B0-----:R-:W-:-:S04]  /*1560*/  ULEA UR9, UR10, UR9, 0x18 ;  /* 0x000000090a097291 */ /* 0x001fc8000f8ec03f */
[----:B------:R-:W-:-:S04]  /*1570*/  ULEA UR8, UR8, UR9, 0xc ;  /* 0x0000000908087291 */ /* 0x000fc8000f8e603f */
[----:B------:R-:W-:-:S04]  /*1580*/  UIADD3 UR8, UR8, 0x180, URZ ;  /* 0x0000018008087890 */ /* 0x000fc8000fffe03f */
[----:B------:R-:W-:-:S04]  /*1590*/  USHF.R.U32.HI UR8, URZ, 0x4, UR8 ;  /* 0x000000043f087899 */ /* 0x000fc80008011608 */
[----:B------:R-:W-:-:S12]  /*15a0*/  ULOP3.LUT UR7, UR8, 0x3fff, URZ, 0xc0, !UPT ;  /* 0x00003fff08077892 */ /* 0x000fd8000f8ec03f */
.L_x_25:
[----:B------:R-:W-:-:S13]  /*15b0*/  ISETP.NE.AND P2, PT, R92, 0x3, PT ;  /* 0x000000035c00780c */ /* 0x000fda0003f45270 */
[----:B01----:R-:W-:Y:S05]  /*15c0*/  @!P2 BRA `(.L_x_19) ;  /* 0x000000000004a947 */ /* 0x003fea0003800000 */
[----:B------:R-:W-:Y:S01]  /*15d0*/  BPT.TRAP 0x1 ;  /* 0x000000040000795c */ /* 0x000fe20000300000 */
.L_x_19:
[----:B------:R-:W0:Y:S01]  /*15e0*/  S2UR UR9, SR_CgaCtaId ;  /* 0x00000000000979c3 */ /* 0x000e220000008800 */
[----:B------:R-:W-:Y:S01]  /*15f0*/  UMOV UR8, 0x400 ;  /* 0x0000040000087882 */ /* 0x000fe20000000000 */
[----:B------:R-:W-:Y:S01]  /*1600*/  SHF.L.U32 R13, R15, 0x1f, RZ ;  /* 0x0000001f0f0d7819 */ /* 0x000fe200000006ff */
[----:B0-----:R-:W-:-:S04]  /*1610*/  ULEA UR16, UR9, UR8, 0x18 ;  /* 0x0000000809107291 */ /* 0x001fc8000f8ec03f */
[----:B------:R-:W-:-:S09]  /*1620*/  ULEA UR8, UR12, UR16, 0x3 ;  /* 0x000000100c087291 */ /* 0x000fd2000f8e183f */
[----:B------:R0:W1:Y:S01]  /*1630*/  SYNCS.PHASECHK.TRANS64.TRYWAIT P1, [UR8], R13 ;  /* 0x0000000dff0075a7 */ /* 0x0000620008020148 */
[----:B------:R-:W-:Y:S05]  /*1640*/  @!P2 BRA `(.L_x_20) ;  /* 0x000000000004a947 */ /* 0x000fea0003800000 */
[----:B------:R-:W-:Y:S01]  /*1650*/  BPT.TRAP 0x1 ;  /* 0x000000040000795c */ /* 0x000fe20000300000 */
.L_x_20:
[C---:B------:R-:W-:Y:S02]  /*1660*/  IMAD.SHL.U32 R11, R0.reuse, 0x20, RZ ;  /* 0x00000020000b7824 */ /* 0x040fe400078e00ff */
[C---:B------:R-:W-:Y:S02]  /*1670*/  IMAD.SHL.U32 R16, R0.reuse, 0x200, RZ ;  /* 0x0000020000107824 */ /* 0x040fe400078e00ff */
[----:B------:R-:W-:Y:S01]  /*1680*/  IMAD.SHL.U32 R20, R0, 0x10, RZ ;  /* 0x0000001000147824 */ /* 0x000fe200078e00ff */
[----:B------:R-:W-:-:S04]  /*1690*/  LOP3.LUT R11, R11, 0x1c00, RZ, 0xc0, !PT ;  /* 0x00001c000b0b7812 */ /* 0x000fc800078ec0ff */
[----:B------:R-:W-:Y:S01]  /*16a0*/  LOP3.LUT R11, R11, 0x200, R16, 0xf8, !PT ;  /* 0x000002000b0b7812 */ /* 0x000fe200078ef810 */
[----:B-1----:R-:W-:Y:S06]  /*16b0*/  @P1 BRA `(.L_x_21) ;  /* 0x0000000000081947 */ /* 0x002fec0003800000 */
[----:B------:R-:W1:Y:S02]  /*16c0*/  SYNCS.PHASECHK.TRANS64.TRYWAIT P1, [UR8], R13 ;  /* 0x0000000dff0075a7 */ /* 0x000e640008020148 */
[----:B-1----:R-:W-:Y:S05]  /*16d0*/  @!P1 BRA `(.L_x_22) ;  /* 0x0000006c00ec9947 */ /* 0x002fea0003800000 */
.L_x_21:
[----:B------:R-:W-:Y:S01]  /*16e0*/  USHF.L.U32 UR8, UR12, 0xa, URZ ;  /* 0x0000000a0c087899 */ /* 0x000fe2000800063f */
[----:B------:R-:W-:Y:S01]  /*16f0*/  LOP3.LUT R11, R11, 0x1c0, R20, 0xf8, !PT ;  /* 0x000001c00b0b7812 */ /* 0x000fe200078ef814 */
[----:B------:R-:W-:Y:S02]  /*1700*/  UIADD3 UR9, UR16, 0x12180, URZ ;  /* 0x0001218010097890 */ /* 0x000fe4000fffe03f */
[----:B------:R-:W-:Y:S02]  /*1710*/  ULOP3.LUT UR13, UR7, 0x10000, URZ, 0xfc, !UPT ;  /* 0x00010000070d7892 */ /* 0x000fe4000f8efc3f */
[----:B------:R-:W-:Y:S01]  /*1720*/  LEA.HI R11, R11, UR8, RZ, 0x1d ;  /* 0x000000080b0b7c11 */ /* 0x000fe2000f8fe8ff */
[----:B------:R-:W-:Y:S02]  /*1730*/  USHF.R.U32.HI UR9, URZ, 0x4, UR9 ;  /* 0x000000043f097899 */ /* 0x000fe40008011609 */
[----:B------:R-:W-:Y:S02]  /*1740*/  ULEA UR13, UR12, UR13, 0x9 ;  /* 0x0000000d0c0d7291 */ /* 0x000fe4000f8e483f */
[----:B------:R-:W4:Y:S01]  /*1750*/  LDS.64 R88, [R11+UR16+0x36180] ;  /* 0x036180100b587984 */ /* 0x000f220008000a00 */
[----:B------:R-:W-:Y:S01]  /*1760*/  ULOP3.LUT UR9, UR9, 0x3fff, URZ, 0xc0, !UPT ;  /* 0x00003fff09097892 */ /* 0x000fe2000f8ec03f */
[----:B------:R-:W-:-:S03]  /*1770*/  UMOV UR11, 0x40000040 ;  /* 0x40000040000b7882 */ /* 0x000fc60000000000 */
[----:B------:R-:W-:-:S04]  /*1780*/  ULOP3.LUT UR9, UR9, 0x10000, URZ, 0xfc, !UPT ;  /* 0x0001000009097892 */ /* 0x000fc8000f8efc3f */
[----:B------:R-:W-:-:S03]  /*1790*/  UIADD3 UR10, UR8, UR9, URZ ;  /* 0x00000009080a7290 */ /* 0x000fc6000fffe03f */
[----:B------:R-:W-:Y:S01]  /*17a0*/  UMOV UR8, UR13 ;  /* 0x0000000d00087c82 */ /* 0x000fe20008000000 */
[----:B------:R-:W-:Y:S01]  /*17b0*/  UMOV UR9, 0x80000020 ;  /* 0x8000002000097882 */ /* 0x000fe20000000000 */
[----:B----4-:R-:W-:-:S06]  /*17c0*/  WARPGROUP.ARRIVE ;  /* 0x00000000000079c5 */ /* 0x010fcc0000000000 */
[----:B------:R-:W-:Y:S01]  /*17d0*/  HGMMA.SP.64x128x32.F32.BF16 R24, gdesc[UR8], R24, UP0, R88, 0x0 ;  /* 0x09e05800081879f0 */ /* 0x000fe2000bf01a18 */
[----:B------:R-:W-:Y:S02]  /*17e0*/  UIADD3 UR8, UR13, 0x2, URZ ;  /* 0x000000020d087890 */ /* 0x000fe4000fffe03f */
[----:B------:R-:W-:Y:S01]  /*17f0*/  UIADD3 UR10, UR10, 0x4, URZ ;  /* 0x000000040a0a7890 */ /* 0x000fe2000fffe03f */
[----:B------:R-:W-:Y:S01]  /*1800*/  UMOV UR9, 0x80000020 ;  /* 0x8000002000097882 */ /* 0x000fe20000000000 */
[----:B------:R-:W-:-:S11]  /*1810*/  UMOV UR11, 0x40000040 ;  /* 0x40000040000b7882 */ /* 0x000fd60000000000 */
[----:B------:R-:W-:Y:S03]  /*1820*/  HGMMA.SP.64x128x32.F32.BF16 R24, gdesc[UR8], R24, R89, 0x0, gsb0 ;  /* 0x09e05900081879f0 */ /* 0x000fe60008001a18 */
[----:B------:R-:W-:Y:S02]  /*1830*/  WARPGROUP.DEPBAR.LE gsb0, 0x0 ;  /* 0x00008000000079c5 */ /* 0x000fe40000010000 */
[----:B------:R-:W-:Y:S05]  /*1840*/  @!P2 BRA `(.L_x_23) ;  /* 0x000000000004a947 */ /* 0x000fea0003800000 */
[----:B------:R-:W-:Y:S01]  /*1850*/  BPT.TRAP 0x1 ;  /* 0x000000040000795c */ /* 0x000fe20000300000 */
.L_x_23:
[----:B------:R-:W-:Y:S02]  /*1860*/  @P0 LEA R11, R10, UR16, 0x3 ;  /* 0x000000100a0b0c11 */ /* 0x000fe4000f8e18ff */
[----:B------:R-:W-:-:S03]  /*1870*/  ISETP.GT.U32.AND P1, PT, R4, 0x1, PT ;  /* 0x000000010400780c */ /* 0x000fc60003f24070 */
[----:B-1----:R-:W-:-:S05]  /*1880*/  @P0 VIADD R16, R11, 0x48 ;  /* 0x000000480b100836 */ /* 0x002fca0000000000 */
[----:B------:R-:W-:-:S04]  /*1890*/  @P0 PRMT R16, R5, 0x654, R16 ;  /* 0x0000065405100816 */ /* 0x000fc80000000010 */
[----:B------:R1:W-:Y:S01]  /*18a0*/  @P0 SYNCS.ARRIVE.TRANS64.RED.A1T0 RZ, [R16+URZ], RZ ;  /* 0x000000ff10ff09a7 */ /* 0x0003e2000810043f */
[----:B------:R-:W-:Y:S05]  /*18b0*/  @P1 BRA `(.L_x_24) ;  /* 0x0000000000041947 */ /* 0x000fea0003800000 */
[----:B------:R-:W-:Y:S01]  /*18c0*/  BPT.TRAP 0x1 ;  /* 0x000000040000795c */ /* 0x000fe20000300000 */
.L_x_24:
[----:B------:R-:W-:Y:S01]  /*18d0*/  UIADD3 UR12, UR12, 0x1, URZ ;  /* 0x000000010c0c7890 */ /* 0x000fe2000fffe03f */
[----:B------:R-:W-:Y:S01]  /*18e0*/  ISETP.GT.AND P2, PT, R8, 0x1, PT ;  /* 0x000000010800780c */ /* 0x000fe20003f44270 */
[----:B------:R-:W-:Y:S02]  /*18f0*/  VIADD R10, R10, 0x1 ;  /* 0x000000010a0a7836 */ /* 0x000fe40000000000 */
[----:B------:R-:W-:Y:S01]  /*1900*/  UISETP.NE.AND UP0, UPT, UR12, 0x9, UPT ;  /* 0x000000090c00788c */ /* 0x000fe2000bf05270 */
[----:B------:R-:W-:Y:S02]  /*1910*/  VIADD R8, R8, 0xffffffff ;  /* 0xffffffff08087836 */ /* 0x000fe40000000000 */
[C---:B------:R-:W-:Y:S01]  /*1920*/  ISETP.NE.AND P1, PT, R10.reuse, 0x9, PT ;  /* 0x000000090a00780c */ /* 0x040fe20003f25270 */
[----:B------:R-:W-:Y:S02]  /*1930*/  USEL UR8, URZ, 0x1, UP0 ;  /* 0x000000013f087887 */ /* 0x000fe40008000000 */
[----:B------:R-:W-:Y:S01]  /*1940*/  USEL UR12, UR12, URZ, UP0 ;  /* 0x0000003f0c0c7287 */ /* 0x000fe20008000000 */
[----:B------:R-:W-:Y:S01]  /*1950*/  SEL R10, R10, RZ, P1 ;  /* 0x000000ff0a0a7207 */ /* 0x000fe20000800000 */
[----:B------:R-:W-:-:S02]  /*1960*/  UPLOP3.LUT UP0, UPT, UPT, UPT, UPT, 0x80, 0x0 ;  /* 0x000000000000789c */ /* 0x000fc40003f0f070 */
[----:B------:R-:W-:Y:S01]  /*1970*/  LOP3.LUT R15, R15, UR8, RZ, 0x3c, !PT ;  /* 0x000000080f0f7c12 */ /* 0x000fe2000f8e3cff */
[----:B------:R-:W-:Y:S08]  /*1980*/  @P2 BRA `(.L_x_25) ;  /* 0xfffffffc00082947 */ /* 0x000ff0000383ffff */
.L_x_18:
[----:B------:R-:W4:Y:S01]  /*1990*/  LDC R19, c[0x0][0x288] ;  /* 0x0000a200ff137b82 */ /* 0x000f220000000800 */
[----:B------:R-:W-:Y:S01]  /*19a0*/  LOP3.LUT R8, R0, 0x60, RZ, 0xc0, !PT ;  /* 0x0000006000087812 */ /* 0x000fe200078ec0ff */
[----:B------:R-:W-:Y:S01]  /*19b0*/  IMAD.SHL.U32 R20, R18, 0x80, RZ ;  /* 0x0000008012147824 */ /* 0x000fe200078e00ff */
[----:B------:R-:W-:Y:S01]  /*19c0*/  SHF.R.U32.HI R10, RZ, 0x2, R0 ;  /* 0x00000002ff0a7819 */ /* 0x000fe20000011600 */
[----:B------:R-:W-:Y:S01]  /*19d0*/  UIADD3 UR5, UR6, UR5, URZ ;  /* 0x0000000506057290 */ /* 0x000fe2000fffe03f */
[----:B------:R-:W-:Y:S01]  /*19e0*/  SHF.R.U32.HI R8, RZ, 0x5, R8 ;  /* 0x00000005ff087819 */ /* 0x000fe20000011608 */
[----:B------:R-:W-:Y:S01]  /*19f0*/  ULDC UR12, c[0x0][0x284] ;  /* 0x0000a100000c7ab9 */ /* 0x000fe20000000800 */
[----:B------:R-:W-:Y:S01]  /*1a00*/  LOP3.LUT R11, R10, 0x7, RZ, 0xc0, !PT ;  /* 0x000000070a0b7812 */ /* 0x000fe200078ec0ff */
[----:B------:R-:W-:Y:S01]  /*1a10*/  UISETP.GT.U32.AND UP0, UPT, UR5, 0x8, UPT ;  /* 0x000000080500788c */ /* 0x000fe2000bf04070 */
[----:B0-----:R-:W-:Y:S01]  /*1a20*/  SHF.R.U32.HI R13, RZ, 0x1, R0 ;  /* 0x00000001ff0d7819 */ /* 0x001fe20000011600 */
[----:B------:R-:W-:Y:S01]  /*1a30*/  IMAD.SHL.U32 R10, R8, 0x10, RZ ;  /* 0x00000010080a7824 */ /* 0x000fe200078e00ff */
[----:B------:R-:W-:Y:S01]  /*1a40*/  SHF.R.S32.HI R21, RZ, 0x1f, R12 ;  /* 0x0000001fff157819 */ /* 0x000fe2000001140c */
[----:B------:R-:W-:Y:S01]  /*1a50*/  UISETP.LT.U32.AND UP0, UPT, UR6, 0x9, UP0 ;  /* 0x000000090600788c */ /* 0x000fe20008701070 */
[----:B------:R-:W-:-:S02]  /*1a60*/  WARPGROUP.DEPBAR.LE gsb0, 0x0 ;  /* 0x00008000000079c5 */ /* 0x000fc40000010000 */
[--C-:B------:R-:W-:Y:S01]  /*1a70*/  LOP3.LUT R10, R10, 0xfffffff0, R11.reuse, 0xe2, !PT ;  /* 0xfffffff00a0a7812 */ /* 0x100fe200078ee20b */
[----:B------:R-:W-:Y:S01]  /*1a80*/  IMAD R11, R8, -0x10, -R11 ;  /* 0xfffffff0080b7824 */ /* 0x000fe200078e0a0b */
[----:B------:R-:W-:Y:S01]  /*1a90*/  LOP3.LUT R8, R6, 0x1, RZ, 0xc0, !PT ;  /* 0x0000000106087812 */ /* 0x000fe200078ec0ff */
[----:B------:R-:W-:Y:S01]  /*1aa0*/  UISETP.GE.U32.AND UP1, UPT, UR6, 0x9, UPT ;  /* 0x000000090600788c */ /* 0x000fe2000bf26070 */
[----:B------:R-:W-:Y:S01]  /*1ab0*/  LOP3.LUT R10, R10, 0x40, R13, 0xf8, !PT ;  /* 0x000000400a0a7812 */ /* 0x000fe200078ef80d */
[----:B------:R-:W-:Y:S01]  /*1ac0*/  IMAD.SHL.U32 R13, R14, 0x80, RZ ;  /* 0x000000800e0d7824 */ /* 0x000fe200078e00ff */
[----:B------:R-:W-:Y:S01]  /*1ad0*/  ULDC.64 UR10, c[0x0][0x6d0] ;  /* 0x0001b400000a7ab9 */ /* 0x000fe20000000a00 */
[----:B-1----:R-:W-:Y:S01]  /*1ae0*/  IMAD R16, R8, -0x40, R11 ;  /* 0xffffffc008107824 */ /* 0x002fe200078e020b */
[----:B------:R-:W-:Y:S01]  /*1af0*/  UIMAD.WIDE.U32 UR8, UR5, 0x38e38e39, URZ ;  /* 0x38e38e39050878a5 */ /* 0x000fe2000f8e003f */
[----:B----4-:R-:W-:Y:S01]  /*1b00*/  ISETP.GE.AND P1, PT, R20, R19, PT ;  /* 0x000000131400720c */ /* 0x010fe20003f26270 */
[----:B------:R-:W-:Y:S01]  /*1b10*/  USEL UR7, URZ, 0x1, !UP0 ;  /* 0x000000013f077887 */ /* 0x000fe2000c000000 */
[----:B------:R-:W-:Y:S01]  /*1b20*/  LOP3.LUT R14, R10, R13, RZ, 0xfc, !PT ;  /* 0x0000000d0a0e7212 */ /* 0x000fe200078efcff */
[----:B------:R-:W-:Y:S01]  /*1b30*/  IMAD R11, R21, UR10, RZ ;  /* 0x0000000a150b7c24 */ /* 0x000fe2000f8e02ff */
[----:B------:R-:W-:Y:S01]  /*1b40*/  ISETP.GE.OR P1, PT, R13, UR12, P1 ;  /* 0x0000000c0d007c0c */ /* 0x000fe20008f26670 */
[----:B------:R-:W-:Y:S01]  /*1b50*/  USHF.R.U32.HI UR8, URZ, 0x1, UR9 ;  /* 0x000000013f087899 */ /* 0x000fe20008011609 */
[--C-:B------:R-:W-:Y:S01]  /*1b60*/  SHF.R.S32.HI R15, RZ, 0x1f, R14.reuse ;  /* 0x0000001fff0f7819 */ /* 0x100fe2000001140e */
[----:B------:R-:W-:Y:S01]  /*1b70*/  ULOP3.LUT UR4, UR4, UR7, URZ, 0x3c, !UPT ;  /* 0x0000000704047292 */ /* 0x000fe2000f8e3c3f */
[----:B------:R-:W-:Y:S01]  /*1b80*/  LOP3.LUT R8, R0, 0x3, RZ, 0xc0, !PT ;  /* 0x0000000300087812 */ /* 0x000fe200078ec0ff */
[C---:B------:R-:W-:Y:S01]  /*1b90*/  IMAD R17, R12.reuse, UR11, R11 ;  /* 0x0000000b0c117c24 */ /* 0x040fe2000f8e020b */
[----:B------:R-:W-:Y:S01]  /*1ba0*/  UIMAD UR5, UR8, -0x9, UR5 ;  /* 0xfffffff7080578a4 */ /* 0x000fe2000f8e0205 */
[----:B------:R-:W-:Y:S01]  /*1bb0*/  IMAD.WIDE.U32 R10, R12, UR10, R14 ;  /* 0x0000000a0c0a7c25 */ /* 0x000fe2000f8e000e */
[----:B------:R-:W-:-:S03]  /*1bc0*/  @UP1 ULOP3.LUT UR4, UR4, 0x1, UR8, 0x78, !UPT ;  /* 0x0000000104041892 */ /* 0x000fc6000f8e7808 */
[----:B------:R-:W-:Y:S01]  /*1bd0*/  IMAD R19, R8, -0x2, R19 ;  /* 0xfffffffe08137824 */ /* 0x000fe200078e0213 */
[----:B------:R-:W-:Y:S01]  /*1be0*/  IADD3 R8, -R13, UR12, R16 ;  /* 0x0000000c0d087c10 */ /* 0x000fe2000fffe110 */
[----:B------:R-:W-:Y:S02]  /*1bf0*/  IMAD.IADD R17, R11, 0x1, R17 ;  /* 0x000000010b117824 */ /* 0x000fe400078e0211 */
[----:B------:R-:W-:Y:S02]  /*1c00*/  IMAD.MOV.U32 R16, RZ, RZ, R10 ;  /* 0x000000ffff107224 */ /* 0x000fe400078e000a */
[----:B------:R-:W-:Y:S02]  /*1c10*/  IMAD.IADD R11, R19, 0x1, -R20 ;  /* 0x00000001130b7824 */ /* 0x000fe400078e0a14 */
[----:B------:R-:W-:Y:S01]  /*1c20*/  IMAD.MOV.U32 R10, RZ, RZ, -0x1 ;  /* 0xffffffffff0a7424 */ /* 0x000fe200078e00ff */
[----:B------:R-:W-:Y:S06]  /*1c30*/  @P1 BRA `(.L_x_26) ;  /* 0x0000004800981947 */ /* 0x000fec0003800000 */
[----:B------:R-:W0:Y:S01]  /*1c40*/  LDC.64 R100, c[0x0][0x6c8] ;  /* 0x0001b200ff647b82 */ /* 0x000e220000000a00 */
[----:B---3-5:R-:W-:Y:S01]  /*1c50*/  FSETP.NEU.AND P2, PT, R9, RZ, PT ;  /* 0x000000ff0900720b */ /* 0x028fe20003f4d000 */
[----:B------:R-:W-:Y:S01]  /*1c60*/  IMAD.WIDE R18, R18, 0x80, RZ ;  /* 0x0000008012127825 */ /* 0x000fe200078e02ff */
[----:B------:R-:W-:Y:S01]  /*1c70*/  ISETP.GT.AND P1, PT, R11, RZ, PT ;  /* 0x000000ff0b00720c */ /* 0x000fe20003f24270 */
[----:B------:R-:W-:Y:S02]  /*1c80*/  BSSY B0, `(.L_x_26) ;  /* 0x00004a1000007945 */ /* 0x000fe40003800000 */
[----:B------:R-:W-:Y:S01]  /*1c90*/  IMAD.SHL.U32 R13, R0, 0x2, RZ ;  /* 0x00000002000d7824 */ /* 0x000fe200078e00ff */
[----:B------:R-:W-:-:S04]  /*1ca0*/  ISETP.GT.AND P5, PT, R8, RZ, P1 ;  /* 0x000000ff0800720c */ /* 0x000fc80000fa4270 */
[----:B------:R-:W-:Y:S01]  /*1cb0*/  LOP3.LUT R97, R18, 0x6, R13, 0xf8, !PT ;  /* 0x0000000612617812 */ /* 0x000fe200078ef80d */
[----:B0-----:R-:W-:-:S04]  /*1cc0*/  IMAD R20, R19, R100, RZ ;  /* 0x0000006413147224 */ /* 0x001fc800078e02ff */
[----:B------:R-:W-:-:S04]  /*1cd0*/  IMAD.WIDE.U32 R90, R97, R100, R16 ;  /* 0x00000064615a7225 */ /* 0x000fc800078e0010 */
[----:B------:R-:W-:-:S04]  /*1ce0*/  IMAD R13, R97, R101, R20 ;  /* 0x00000065610d7224 */ /* 0x000fc800078e0214 */
[----:B------:R-:W-:Y:S01]  /*1cf0*/  IMAD.IADD R99, R91, 0x1, R13 ;  /* 0x000000015b637824 */ /* 0x000fe200078e020d */
[----:B------:R-:W-:Y:S06]  /*1d00*/  @!P2 BRA `(.L_x_27) ;  /* 0x0000003000e4a947 */ /* 0x000fec0003800000 */
[----:B------:R-:W-:Y:S01]  /*1d10*/  ULDC.64 UR8, c[0x0][0x6b8] ;  /* 0x0001ae0000087ab9 */ /* 0x000fe20000000a00 */
[----:B------:R-:W-:Y:S01]  /*1d20*/  ULDC.64 UR12, c[0x0][0x6b0] ;  /* 0x0001ac00000c7ab9 */ /* 0x000fe20000000a00 */
[----:B------:R-:W-:Y:S01]  /*1d30*/  IMAD R13, R21, UR8, RZ ;  /* 0x00000008150d7c24 */ /* 0x000fe2000f8e02ff */
[----:B------:R-:W-:Y:S01]  /*1d40*/  ULDC.64 UR16, c[0x0][0x6a8] ;  /* 0x0001aa0000107ab9 */ /* 0x000fe20000000a00 */
[----:B------:R-:W-:Y:S01]  /*1d50*/  IMAD R18, R19, UR12, RZ ;  /* 0x0000000c13127c24 */ /* 0x000fe2000f8e02ff */
[----:B------:R-:W0:Y:S01]  /*1d60*/  LDC.64 R88, c[0x0][0x6b0] ;  /* 0x0001ac00ff587b82 */ /* 0x000e220000000a00 */
[----:B------:R-:W-:Y:S01]  /*1d70*/  IMAD.WIDE.U32 R94, R12, UR8, R14 ;  /* 0x000000080c5e7c25 */ /* 0x000fe2000f8e000e */
[----:B------:R-:W-:-:S03]  /*1d80*/  ULDC.64 UR10, c[0x0][0x6c0] ;  /* 0x0001b000000a7ab9 */ /* 0x000fc60000000a00 */
[----:B------:R-:W-:Y:S02]  /*1d90*/  IMAD R93, R12, UR9, R13 ;  /* 0x000000090c5d7c24 */ /* 0x000fe4000f8e020d */
[----:B------:R-:W-:Y:S02]  /*1da0*/  IMAD R91, R97, UR13, R18 ;  /* 0x0000000d615b7c24 */ /* 0x000fe4000f8e0212 */
[----:B------:R-:W-:Y:S02]  /*1db0*/  IMAD.IADD R19, R95, 0x1, R93 ;  /* 0x000000015f137824 */ /* 0x000fe400078e025d */
[----:B------:R-:W-:-:S04]  /*1dc0*/  IMAD.MOV.U32 R18, RZ, RZ, R94 ;  /* 0x000000ffff127224 */ /* 0x000fc800078e005e */
[----:B------:R-:W-:-:S04]  /*1dd0*/  IMAD.WIDE.U32 R16, R97, UR12, R18 ;  /* 0x0000000c61107c25 */ /* 0x000fc8000f8e0012 */
[----:B------:R-:W-:Y:S01]  /*1de0*/  IMAD.IADD R13, R17, 0x1, R91 ;  /* 0x00000001110d7824 */ /* 0x000fe200078e025b */
[----:B------:R-:W-:-:S04]  /*1df0*/  LEA R20, P2, R16, UR16, 0x2 ;  /* 0x0000001010147c11 */ /* 0x000fc8000f8410ff */
[----:B------:R-:W-:-:S05]  /*1e00*/  LEA.HI.X R21, R16, UR17, R13, 0x2, P2 ;  /* 0x0000001110157c11 */ /* 0x000fca00090f140d */
[----:B------:R-:W3:Y:S01]  /*1e10*/  @P5 LDG.E.LTC128B R98, desc[UR14][R20.64] ;  /* 0x0000000e14625981 */ /* 0x000ee2000c1e1920 */
[C---:B------:R-:W-:Y:S01]  /*1e20*/  LEA R16, P2, R90.reuse, UR10, 0x2 ;  /* 0x0000000a5a107c11 */ /* 0x040fe2000f8410ff */
[C---:B------:R-:W-:Y:S01]  /*1e30*/  IMAD.WIDE.U32 R22, R97.reuse, UR12, R14 ;  /* 0x0000000c61167c25 */ /* 0x040fe2000f8e000e */
[----:B------:R-:W-:Y:S02]  /*1e40*/  BSSY B1, `(.L_x_28) ;  /* 0x0000015000017945 */ /* 0x000fe40003800000 */
[----:B------:R-:W-:Y:S01]  /*1e50*/  LEA.HI.X R17, R90, UR11, R99, 0x2, P2 ;  /* 0x0000000b5a117c11 */ /* 0x000fe200090f1463 */
[----:B0-----:R-:W-:Y:S01]  /*1e60*/  IMAD.WIDE.U32 R96, R97, UR12, R88 ;  /* 0x0000000c61607c25 */ /* 0x001fe2000f8e0058 */
[----:B------:R-:W-:-:S03]  /*1e70*/  ISETP.GT.AND P2, PT, R11, 0x1, PT ;  /* 0x000000010b00780c */ /* 0x000fc60003f44270 */
[C---:B------:R-:W-:Y:S01]  /*1e80*/  IMAD.IADD R99, R91.reuse, 0x1, R97 ;  /* 0x000000015b637824 */ /* 0x040fe200078e0261 */
[----:B------:R-:W-:Y:S01]  /*1e90*/  IADD3 R94, P4, R94, R96, RZ ;  /* 0x000000605e5e7210 */ /* 0x000fe20007f9e0ff */
[----:B------:R-:W-:-:S03]  /*1ea0*/  IMAD.IADD R23, R91, 0x1, R23 ;  /* 0x000000015b177824 */ /* 0x000fc600078e0217 */
[----:B------:R-:W-:Y:S01]  /*1eb0*/  LEA R18, P6, R94, UR16, 0x2 ;  /* 0x000000105e127c11 */ /* 0x000fe2000f8c10ff */
[----:B------:R-:W-:Y:S02]  /*1ec0*/  IMAD.X R19, R99, 0x1, R19, P4 ;  /* 0x0000000163137824 */ /* 0x000fe400020e0613 */
[----:B------:R-:W-:Y:S01]  /*1ed0*/  IMAD.WIDE.U32 R88, R12, UR8, R22 ;  /* 0x000000080c587c25 */ /* 0x000fe2000f8e0016 */
[----:B------:R-:W-:Y:S02]  /*1ee0*/  LEA R22, P4, R100, R16, 0x2 ;  /* 0x0000001064167211 */ /* 0x000fe400078810ff */
[----:B------:R-:W-:Y:S02]  /*1ef0*/  LEA.HI.X R19, R94, UR17, R19, 0x2, P6 ;  /* 0x000000115e137c11 */ /* 0x000fe4000b0f1413 */
[----:B------:R-:W-:Y:S01]  /*1f00*/  LEA R90, P6, R88, UR16, 0x2 ;  /* 0x00000010585a7c11 */ /* 0x000fe2000f8c10ff */
[----:B---3--:R-:W-:-:S04]  /*1f10*/  FMUL R13, R98, R9 ;  /* 0x00000009620d7220 */ /* 0x008fc80000400000 */
[----:B--2---:R-:W-:Y:S01]  /*1f20*/  FFMA R95, R24, R7, R13 ;  /* 0x00000007185f7223 */ /* 0x004fe2000000000d */
[----:B------:R-:W-:-:S04]  /*1f30*/  IMAD.IADD R13, R93, 0x1, R89 ;  /* 0x000000015d0d7824 */ /* 0x000fc800078e0259 */
[----:B------:R0:W-:Y:S01]  /*1f40*/  @P5 STG.E desc[UR14][R16.64], R95 ;  /* 0x0000005f10005986 */ /* 0x0001e2000c10190e */
[----:B------:R-:W-:Y:S02]  /*1f50*/  ISETP.GT.AND P5, PT, R8, RZ, P2 ;  /* 0x000000ff0800720c */ /* 0x000fe400017a4270 */
[----:B------:R-:W-:-:S11]  /*1f60*/  LEA.HI.X R91, R88, UR17, R13, 0x2, P6 ;  /* 0x00000011585b7c11 */ /* 0x000fd6000b0f140d */
[----:B0-----:R-:W-:Y:S05]  /*1f70*/  @!P5 BRA `(.L_x_29) ;  /* 0x000000000004d947 */ /* 0x001fea0003800000 */
[----:B------:R0:W5:Y:S02]  /*1f80*/  LDG.E.LTC128B R98, desc[UR14][R18.64] ;  /* 0x0000000e12627981 */ /* 0x000164000c1e1920 */
.L_x_29:
[----:B------:R-:W-:Y:S05]  /*1f90*/  BSYNC B1 ;  /* 0x0000000000017941 */ /* 0x000fea0003800000 */
.L_x_28:
[----:B-----5:R-:W-:Y:S01]  /*1fa0*/  FMUL R24, R98, R9 ;  /* 0x0000000962187220 */ /* 0x020fe20000400000 */
[----:B------:R-:W-:Y:S01]  /*1fb0*/  LEA.HI.X R23, R100, R17, R101, 0x2, P4 ;  /* 0x0000001164177211 */ /* 0x000fe200020f1465 */
[----:B------:R-:W-:Y:S01]  /*1fc0*/  BSSY B1, `(.L_x_30) ;  /* 0x0000008000017945 */ /* 0x000fe20003800000 */
[----:B------:R-:W-:Y:S01]  /*1fd0*/  ISETP.GT.AND P1, PT, R8, 0x8, P1 ;  /* 0x000000080800780c */ /* 0x000fe20000f24270 */
[----:B------:R-:W-:Y:S01]  /*1fe0*/  FFMA R25, R25, R7, R24 ;  /* 0x0000000719197223 */ /* 0x000fe20000000018 */
[----:B------:R-:W-:-:S04]  /*1ff0*/  IADD3 R14, P6, R14, R96, RZ ;  /* 0x000000600e0e7210 */ /* 0x000fc80007fde0ff */
[----:B------:R1:W-:Y:S01]  /*2000*/  @P5 STG.E desc[UR14][R22.64], R25 ;  /* 0x0000001916005986 */ /* 0x0003e2000c10190e */
[----:B------:R-:W-:-:S06]  /*2010*/  IMAD.X R15, R15, 0x1, R99, P6 ;  /* 0x000000010f0f7824 */ /* 0x000fcc00030e0663 */
[----:B------:R-:W-:Y:S05]  /*2020*/  @!P1 BRA `(.L_x_31) ;  /* 0x0000000000049947 */ /* 0x000fea0003800000 */
[----:B------:R2:W5:Y:S02]  /*2030*/  LDG.E.LTC128B R98, desc[UR14][R90.64+0x20] ;  /* 0x0000200e5a627981 */ /* 0x000564000c1e1920 */
.L_x_31:
[----:B------:R-:W-:Y:S05]  /*2040*/  BSYNC B1 ;  /* 0x0000000000017941 */ /* 0x000fea0003800000 */
.L_x_30:
[----:B------:R-:W-:-:S04]  /*2050*/  IMAD.WIDE.U32 R12, R12, UR8, R14 ;  /* 0x000000080c0c7c25 */ /* 0x000fc8000f8e000e */
[----:B-1---5:R-:W-:Y:S01]  /*2060*/  FMUL R25, R98, R9 ;  /* 0x0000000962197220 */ /* 0x022fe20000400000 */
[----:B------:R-:W-:Y:S01]  /*2070*/  ISETP.GT.AND P2, PT, R8, 0x8, P2 ;  /* 0x000000080800780c */ /* 0x000fe20001744270 */
[----:B------:R-:W-:Y:S01]  /*2080*/  USHF.L.U64.HI UR10, UR12, 0x5, UR13 ;  /* 0x000000050c0a7899 */ /* 0x000fe2000801020d */
[----:B------:R-:W-:Y:S01]  /*2090*/  IMAD.IADD R13, R93, 0x1, R13 ;  /* 0x000000015d0d7824 */ /* 0x000fe200078e020d */
[----:B------:R-:W-:Y:S01]  /*20a0*/  LEA R14, P6, R12, UR16, 0x2 ;  /* 0x000000100c0e7c11 */ /* 0x000fe2000f8c10ff */
[----:B------:R-:W-:Y:S01]  /*20b0*/  FFMA R25, R26, R7, R25 ;  /* 0x000000071a197223 */ /* 0x000fe20000000019 */
[----:B------:R-:W-:Y:S01]  /*20c0*/  ISETP.GT.AND P4, PT, R11, 0x8, PT ;  /* 0x000000080b00780c */ /* 0x000fe20003f84270 */
[----:B------:R-:W-:Y:S01]  /*20d0*/  USHF.L.U32 UR9, UR12, 0x5, URZ ;  /* 0x000000050c097899 */ /* 0x000fe2000800063f */
[----:B------:R-:W-:Y:S01]  /*20e0*/  LEA.HI.X R15, R12, UR17, R13, 0x2, P6 ;  /* 0x000000110c0f7c11 */ /* 0x000fe2000b0f140d */
[----:B------:R-:W-:Y:S01]  /*20f0*/  @P1 IMAD.MOV.U32 R12, RZ, RZ, R16 ;  /* 0x000000ffff0c1224 */ /* 0x000fe200078e0010 */
[----:B------:R-:W-:Y:S01]  /*2100*/  BSSY B1, `(.L_x_32) ;  /* 0x0000006000017945 */ /* 0x000fe20003800000 */
[----:B------:R-:W-:Y:S01]  /*2110*/  @P1 IMAD.MOV.U32 R13, RZ, RZ, R17 ;  /* 0x000000ffff0d1224 */ /* 0x000fe200078e0011 */
[----:B------:R-:W-:-:S04]  /*2120*/  ISETP.GT.AND P5, PT, R8, RZ, P4 ;  /* 0x000000ff0800720c */ /* 0x000fc800027a4270 */
[----:B------:R1:W-:Y:S01]  /*2130*/  @P1 STG.E desc[UR14][R12.64+0x20], R25 ;  /* 0x000020190c001986 */ /* 0x0003e2000c10190e */
[----:B------:R-:W-:Y:S08]  /*2140*/  @!P2 BRA `(.L_x_33) ;  /* 0x000000000004a947 */ /* 0x000ff00003800000 */
[----:B------:R3:W5:Y:S02]  /*2150*/  LDG.E.LTC128B R98, desc[UR14][R14.64+0x20] ;  /* 0x0000200e0e627981 */ /* 0x000764000c1e1920 */
.L_x_33:
[----:B------:R-:W-:Y:S05]  /*2160*/  BSYNC B1 ;  /* 0x0000000000017941 */ /* 0x000fea0003800000 */
.L_x_32:
[----:B-1---5:R-:W-:Y:S01]  /*2170*/  FMUL R12, R98, R9 ;  /* 0x00000009620c7220 */ /* 0x022fe20000400000 */
[----:B------:R-:W-:Y:S01]  /*2180*/  IADD3 R24, P1, R20, UR9, RZ ;  /* 0x0000000914187c10 */ /* 0x000fe2000ff3e0ff */
[----:B---3--:R-:W-:Y:S02]  /*2190*/  @P2 IMAD.MOV.U32 R14, RZ, RZ, R22 ;  /* 0x000000ffff0e2224 */ /* 0x008fe400078e0016 */
[----:B--2---:R-:W-:Y:S01]  /*21a0*/  FFMA R91, R27, R7, R12 ;  /* 0x000000071b5b7223 */ /* 0x004fe2000000000c */
[----:B------:R-:W-:Y:S01]  /*21b0*/  @P2 IMAD.MOV.U32 R15, RZ, RZ, R23 ;  /* 0x000000ffff0f2224 */ /* 0x000fe200078e0017 */
[----:B------:R-:W-:-:S04]  /*21c0*/  IADD3.X R25, R21, UR10, RZ, P1, !PT ;  /* 0x0000000a15197c10 */ /* 0x000fc80008ffe4ff */
[----:B------:R1:W-:Y:S04]  /*21d0*/  @P2 STG.E desc[UR14][R14.64+0x20], R91 ;  /* 0x0000205b0e002986 */ /* 0x0003e8000c10190e */
[----:B------:R-:W2:Y:S01]  /*21e0*/  @P5 LDG.E.LTC128B R98, desc[UR14][R24.64] ;  /* 0x0000000e18625981 */ /* 0x000ea2000c1e1920 */
[C---:B------:R-:W-:Y:S01]  /*21f0*/  IMAD.SHL.U32 R13, R100.reuse, 0x20, RZ ;  /* 0x00000020640d7824 */ /* 0x040fe200078e00ff */
[----:B------:R-:W-:Y:S01]  /*2200*/  SHF.L.U64.HI R12, R100, 0x5, R101 ;  /* 0x00000005640c7819 */ /* 0x000fe20000010265 */
[----:B------:R-:W-:Y:S01]  /*2210*/  BSSY B1, `(.L_x_34) ;  /* 0x000000c000017945 */ /* 0x000fe20003800000 */
[----:B------:R-:W-:Y:S02]  /*2220*/  ISETP.GT.AND P1, PT, R11, 0x9, PT ;  /* 0x000000090b00780c */ /* 0x000fe40003f24270 */
[----:B------:R-:W-:-:S02]  /*2230*/  IADD3 R26, P6, R13, R16, RZ ;  /* 0x000000100d1a7210 */ /* 0x000fc40007fde0ff */
[----:B------:R-:W-:-:S03]  /*2240*/  ISETP.GT.AND P2, PT, R8, RZ, P1 ;  /* 0x000000ff0800720c */ /* 0x000fc60000f44270 */
[----:B------:R-:W-:Y:S01]  /*2250*/  IMAD.X R27, R12, 0x1, R17, P6 ;  /* 0x000000010c1b7824 */ /* 0x000fe200030e0611 */
[----:B------:R-:W-:Y:S01]  /*2260*/  IADD3 R88, P6, R18, UR9, RZ ;  /* 0x0000000912587c10 */ /* 0x000fe2000ffde0ff */
[----:B--2---:R-:W-:-:S04]  /*2270*/  FMUL R89, R98, R9 ;  /* 0x0000000962597220 */ /* 0x004fc80000400000 */
[----:B------:R-:W-:Y:S01]  /*2280*/  FFMA R93, R28, R7, R89 ;  /* 0x000000071c5d7223 */ /* 0x000fe20000000059 */
[----:B------:R-:W-:-:S04]  /*2290*/  IADD3.X R89, R19, UR10, RZ, P6, !PT ;  /* 0x0000000a13597c10 */ /* 0x000fc8000b7fe4ff */
[----:B------:R1:W-:Y:S01]  /*22a0*/  @P5 STG.E desc[UR14][R26.64], R93 ;  /* 0x0000005d1a005986 */ /* 0x0003e2000c10190e */
[----:B------:R-:W-:Y:S05]  /*22b0*/  @!P2 BRA `(.L_x_35) ;  /* 0x000000000004a947 */ /* 0x000fea0003800000 */
[----:B------:R2:W5:Y:S02]  /*22c0*/  LDG.E.LTC128B R98, desc[UR14][R88.64] ;  /* 0x0000000e58627981 */ /* 0x000564000c1e1920 */
.L_x_35:
[----:B------:R-:W-:Y:S05]  /*22d0*/  BSYNC B1 ;  /* 0x0000000000017941 */ /* 0x000fea0003800000 */
.L_x_34:
[----:B------:R-:W-:Y:S01]  /*22e0*/  UIADD3 UR7, UP0, UR9, 0x20, URZ ;  /* 0x0000002009077890 */ /* 0x000fe2000ff1e03f */
[----:B------:R-:W-:Y:S01]  /*22f0*/  ISETP.GT.AND P4, PT, R8, 0x8, P4 ;  /* 0x000000080800780c */ /* 0x000fe20002784270 */
[----:B-1---5:R-:W-:Y:S01]  /*2300*/  FMUL R14, R98, R9 ;  /* 0x00000009620e7220 */ /* 0x022fe20000400000 */
[----:B------:R-:W-:Y:S01]  /*2310*/  IADD3 R90, P5, R13, R22, RZ ;  /* 0x000000160d5a7210 */ /* 0x000fe20007fbe0ff */
[----:B------:R-:W-:Y:S02]  /*2320*/  UIADD3.X UR8, URZ, UR10, URZ, UP0, !UPT ;  /* 0x0000000a3f087290 */ /* 0x000fe400087fe43f */
[----:B------:R-:W-:Y:S01]  /*2330*/  IADD3 R20, P6, R20, UR7, RZ ;  /* 0x0000000714147c10 */ /* 0x000fe2000ffde0ff */
[----:B------:R-:W-:Y:S01]  /*2340*/  FFMA R93, R29, R7, R14 ;  /* 0x000000071d5d7223 */ /* 0x000fe2000000000e */
[----:B------:R-:W-:Y:S02]  /*2350*/  IMAD.X R91, R12, 0x1, R23, P5 ;  /* 0x000000010c5b7824 */ /* 0x000fe400028e0617 */
[----:B------:R-:W-:-:S03]  /*2360*/  IADD3.X R21, R21, UR8, RZ, P6, !PT ;  /* 0x0000000815157c10 */ /* 0x000fc6000b7fe4ff */
[----:B------:R1:W-:Y:S04]  /*2370*/  @P2 STG.E desc[UR14][R90.64], R93 ;  /* 0x0000005d5a002986 */ /* 0x0003e8000c10190e */
[----:B------:R-:W3:Y:S01]  /*2380*/  @P4 LDG.E.LTC128B R98, desc[UR14][R20.64] ;  /* 0x0000000e14624981 */ /* 0x000ee2000c1e1920 */
[----:B------:R-:W-:Y:S01]  /*2390*/  IADD3 R15, P2, R13, 0x20, RZ ;  /* 0x000000200d0f7810 */ /* 0x000fe20007f5e0ff */
[----:B------:R-:W-:Y:S01]  /*23a0*/  BSSY B1, `(.L_x_36) ;  /* 0x000000e000017945 */ /* 0x000fe20003800000 */
[----:B------:R-:W-:Y:S02]  /*23b0*/  ISETP.GT.AND P1, PT, R8, 0x8, P1 ;  /* 0x000000080800780c */ /* 0x000fe40000f24270 */
[----:B------:R-:W-:Y:S01]  /*23c0*/  IADD3 R16, P5, R15, R16, RZ ;  /* 0x000000100f107210 */ /* 0x000fe20007fbe0ff */
[----:B------:R-:W-:Y:S01]  /*23d0*/  IMAD.X R14, RZ, RZ, R12, P2 ;  /* 0x000000ffff0e7224 */ /* 0x000fe200010e060c */
[----:B0-----:R-:W-:-:S02]  /*23e0*/  IADD3 R18, P6, R18, UR7, RZ ;  /* 0x0000000712127c10 */ /* 0x001fc4000ffde0ff */
[----:B------:R-:W-:Y:S01]  /*23f0*/  ISETP.GT.AND P2, PT, R11, 0x10, PT ;  /* 0x000000100b00780c */ /* 0x000fe20003f44270 */
[----:B------:R-:W-:Y:S01]  /*2400*/  IMAD.X R17, R14, 0x1, R17, P5 ;  /* 0x000000010e117824 */ /* 0x000fe200028e0611 */
[----:B------:R-:W-:Y:S02]  /*2410*/  IADD3 R28, P5, R15, R22, RZ ;  /* 0x000000160f1c7210 */ /* 0x000fe40007fbe0ff */
[----:B------:R-:W-:Y:S01]  /*2420*/  IADD3.X R19, R19, UR8, RZ, P6, !PT ;  /* 0x0000000813137c10 */ /* 0x000fe2000b7fe4ff */
[----:B---3--:R-:W-:-:S04]  /*2430*/  FMUL R29, R98, R9 ;  /* 0x00000009621d7220 */ /* 0x008fc80000400000 */
[----:B------:R-:W-:-:S05]  /*2440*/  FFMA R95, R30, R7, R29 ;  /* 0x000000071e5f7223 */ /* 0x000fca000000001d */
[----:B------:R1:W-:Y:S01]  /*2450*/  @P4 STG.E desc[UR14][R16.64], R95 ;  /* 0x0000005f10004986 */ /* 0x0003e2000c10190e */
[----:B------:R-:W-:Y:S05]  /*2460*/  @!P1 BRA `(.L_x_37) ;  /* 0x0000000000049947 */ /* 0x000fea0003800000 */
[----:B------:R0:W5:Y:S02]  /*2470*/  LDG.E.LTC128B R98, desc[UR14][R18.64] ;  /* 0x0000000e12627981 */ /* 0x000164000c1e1920 */
.L_x_37:
[----:B------:R-:W-:Y:S05]  /*2480*/  BSYNC B1 ;  /* 0x0000000000017941 */ /* 0x000fea0003800000 */
.L_x_36:
[----:B-1---5:R-:W-:Y:S01]  /*2490*/  FMUL R16, R98, R9 ;  /* 0x0000000962107220 */ /* 0x022fe20000400000 */
[----:B------:R-:W-:Y:S01]  /*24a0*/  IMAD.X R29, R14, 0x1, R23, P5 ;  /* 0x000000010e1d7824 */ /* 0x000fe200028e0617 */
[----:B------:R-:W-:Y:S01]  /*24b0*/  ISETP.GT.AND P4, PT, R8, RZ, P2 ;  /* 0x000000ff0800720c */ /* 0x000fe20001784270 */
[----:B------:R-:W-:Y:S01]  /*24c0*/  BSSY B1, `(.L_x_38) ;  /* 0x0000008000017945 */ /* 0x000fe20003800000 */
[----:B------:R-:W-:Y:S01]  /*24d0*/  FFMA R31, R31, R7, R16 ;  /* 0x000000071f1f7223 */ /* 0x000fe20000000010 */
[----:B------:R-:W-:Y:S02]  /*24e0*/  IADD3 R16, P6, R24, UR9, RZ ;  /* 0x0000000918107c10 */ /* 0x000fe4000ffde0ff */
[----:B0-----:R-:W-:Y:S02]  /*24f0*/  IADD3 R18, P5, R26, R13, RZ ;  /* 0x0000000d1a127210 */ /* 0x001fe40007fbe0ff */
[----:B------:R0:W-:Y:S01]  /*2500*/  @P1 STG.E desc[UR14][R28.64], R31 ;  /* 0x0000001f1c001986 */ /* 0x0001e2000c10190e */
[----:B------:R-:W-:-:S05]  /*2510*/  IADD3.X R17, R25, UR10, RZ, P6, !PT ;  /* 0x0000000a19117c10 */ /* 0x000fca000b7fe4ff */
[----:B------:R-:W-:Y:S05]  /*2520*/  @!P4 BRA `(.L_x_39) ;  /* 0x000000000004c947 */ /* 0x000fea0003800000 */
[----:B------:R1:W5:Y:S02]  /*2530*/  LDG.E.LTC128B R98, desc[UR14][R16.64] ;  /* 0x0000000e10627981 */ /* 0x000364000c1e1920 */
.L_x_39:
[----:B------:R-:W-:Y:S05]  /*2540*/  BSYNC B1 ;  /* 0x0000000000017941 */ /* 0x000fea0003800000 */
.L_x_38:
[----:B------:R-:W-:Y:S01]  /*2550*/  ISETP.GT.AND P1, PT, R11, 0x11, PT ;  /* 0x000000110b00780c */ /* 0x000fe20003f24270 */
[----:B------:R-:W-:Y:S02]  /*2560*/  IMAD.X R19, R27, 0x1, R12, P5 ;  /* 0x000000011b137824 */ /* 0x000fe400028e060c */
[----:B-----5:R-:W-:Y:S01]  /*2570*/  FMUL R21, R98, R9 ;  /* 0x0000000962157220 */ /* 0x020fe20000400000 */
[----:B------:R-:W-:Y:S01]  /*2580*/  BSSY B1, `(.L_x_40) ;  /* 0x0000009000017945 */ /* 0x000fe20003800000 */
[----:B------:R-:W-:Y:S02]  /*2590*/  ISETP.GT.AND P5, PT, R8, RZ, P1 ;  /* 0x000000ff0800720c */ /* 0x000fe40000fa4270 */
[----:B------:R-:W-:Y:S01]  /*25a0*/  FFMA R23, R32, R7, R21 ;  /* 0x0000000720177223 */ /* 0x000fe20000000015 */
[----:B------:R-:W-:-:S04]  /*25b0*/  IADD3 R22, P6, R90, R13, RZ ;  /* 0x0000000d5a167210 */ /* 0x000fc80007fde0ff */
[----:B------:R3:W-:Y:S01]  /*25c0*/  @P4 STG.E desc[UR14][R18.64], R23 ;  /* 0x0000001712004986 */ /* 0x0007e2000c10190e */
[----:B------:R-:W-:-:S04]  /*25d0*/  IADD3 R20, P4, R88, UR9, RZ ;  /* 0x0000000958147c10 */ /* 0x000fc8000ff9e0ff */
[----:B------:R-:W-:Y:S01]  /*25e0*/  IADD3.X R21, R89, UR10, RZ, P4, !PT ;  /* 0x0000000a59157c10 */ /* 0x000fe2000a7fe4ff */
[----:B------:R-:W-:Y:S08]  /*25f0*/  @!P5 BRA `(.L_x_41) ;  /* 0x000000000004d947 */ /* 0x000ff00003800000 */
[----:B------:R4:W5:Y:S02]  /*2600*/  LDG.E.LTC128B R98, desc[UR14][R20.64] ;  /* 0x0000000e14627981 */ /* 0x000964000c1e1920 */
.L_x_41:
[----:B------:R-:W-:Y:S05]  /*2610*/  BSYNC B1 ;  /* 0x0000000000017941 */ /* 0x000fea0003800000 */
.L_x_40:
[----:B0----5:R-:W-:Y:S01]  /*2620*/  FMUL R28, R98, R9 ;  /* 0x00000009621c7220 */ /* 0x021fe20000400000 */
[----:B---3--:R-:W-:Y:S01]  /*2630*/  IMAD.X R23, R91, 0x1, R12, P6 ;  /* 0x000000015b177824 */ /* 0x008fe200030e060c */
[----:B------:R-:W-:Y:S01]  /*2640*/  ISETP.GT.AND P4, PT, R8, 0x8, P2 ;  /* 0x000000080800780c */ /* 0x000fe20001784270 */
[----:B------:R-:W-:Y:S01]  /*2650*/  BSSY B1, `(.L_x_42) ;  /* 0x0000007000017945 */ /* 0x000fe20003800000 */
[----:B------:R-:W-:Y:S01]  /*2660*/  FFMA R33, R33, R7, R28 ;  /* 0x0000000721217223 */ /* 0x000fe2000000001c */
[----:B------:R-:W-:-:S04]  /*2670*/  IADD3 R24, P2, R24, UR7, RZ ;  /* 0x0000000718187c10 */ /* 0x000fc8000ff5e0ff */
[----:B------:R0:W-:Y:S01]  /*2680*/  @P5 STG.E desc[UR14][R22.64], R33 ;  /* 0x0000002116005986 */ /* 0x0001e2000c10190e */
[----:B------:R-:W-:-:S05]  /*2690*/  IADD3.X R25, R25, UR8, RZ, P2, !PT ;  /* 0x0000000819197c10 */ /* 0x000fca00097fe4ff */
[----:B------:R-:W-:Y:S05]  /*26a0*/  @!P4 BRA `(.L_x_43) ;  /* 0x000000000004c947 */ /* 0x000fea0003800000 */
[----:B------:R3:W5:Y:S02]  /*26b0*/  LDG.E.LTC128B R98, desc[UR14][R24.64] ;  /* 0x0000000e18627981 */ /* 0x000764000c1e1920 */
.L_x_43:
[----:B------:R-:W-:Y:S05]  /*26c0*/  BSYNC B1 ;  /* 0x0000000000017941 */ /* 0x000fea0003800000 */
.L_x_42:
[----:B---3-5:R-:W-:Y:S01]  /*26d0*/  FMUL R25, R98, R9 ;  /* 0x0000000962197220 */ /* 0x028fe20000400000 */
[----:B------:R-:W-:Y:S01]  /*26e0*/  IADD3 R24, P5, R15, R26, RZ ;  /* 0x0000001a0f187210 */ /* 0x000fe20007fbe0ff */
[----:B------:R-:W-:Y:S01]  /*26f0*/  BSSY B1, `(.L_x_44) ;  /* 0x000000b000017945 */ /* 0x000fe20003800000 */
[----:B------:R-:W-:Y:S01]  /*2700*/  ISETP.GT.AND P1, PT, R8, 0x8, P1 ;  /* 0x000000080800780c */ /* 0x000fe20000f24270 */
[----:B------:R-:W-:Y:S01]  /*2710*/  FFMA R29, R34, R7, R25 ;  /* 0x00000007221d7223 */ /* 0x000fe20000000019 */
[----:B------:R-:W-:Y:S01]  /*2720*/  IADD3 R26, P6, R88, UR7, RZ ;  /* 0x00000007581a7c10 */ /* 0x000fe2000ffde0ff */
[----:B------:R-:W-:Y:S01]  /*2730*/  IMAD.X R25, R14, 0x1, R27, P5 ;  /* 0x000000010e197824 */ /* 0x000fe200028e061b */
[----:B------:R-:W-:Y:S02]  /*2740*/  ISETP.GT.AND P2, PT, R11, 0x18, PT ;  /* 0x000000180b00780c */ /* 0x000fe40003f44270 */
[----:B------:R-:W-:Y:S02]  /*2750*/  IADD3 R28, P5, R15, R90, RZ ;  /* 0x0000005a0f1c7210 */ /* 0x000fe40007fbe0ff */
[----:B------:R3:W-:Y:S01]  /*2760*/  @P4 STG.E desc[UR14][R24.64], R29 ;  /* 0x0000001d18004986 */ /* 0x0007e2000c10190e */
[----:B------:R-:W-:-:S04]  /*2770*/  IADD3.X R27, R89, UR8, RZ, P6, !PT ;  /* 0x00000008591b7c10 */ /* 0x000fc8000b7fe4ff */
[----:B------:R-:W-:Y:S06]  /*2780*/  @!P1 BRA `(.L_x_45) ;  /* 0x0000000000049947 */ /* 0x000fec0003800000 */
[----:B------:R0:W5:Y:S02]  /*2790*/  LDG.E.LTC128B R98, desc[UR14][R26.64] ;  /* 0x0000000e1a627981 */ /* 0x000164000c1e1920 */
.L_x_45:
[----:B------:R-:W-:Y:S05]  /*27a0*/  BSYNC B1 ;  /* 0x0000000000017941 */ /* 0x000fea0003800000 */
.L_x_44:
[----:B---3-5:R-:W-:Y:S01]  /*27b0*/  FMUL R24, R98, R9 ;  /* 0x0000000962187220 */ /* 0x028fe20000400000 */
        /* <DEDUP_REMOVED lines=10> */
.L_x_47:
[----:B------:R-:W-:Y:S05]  /*2860*/  BSYNC B1 ;  /* 0x0000000000017941 */ /* 0x000fea0003800000 */
.L_x_46:
[----:B------:R-:W-:Y:S01]  /*2870*/  ISETP.GT.AND P1, PT, R11, 0x19, PT ;  /* 0x000000190b00780c */ /* 0x000fe20003f24270 */
[----:B------:R-:W-:Y:S02]  /*2880*/  IMAD.X R27, R19, 0x1, R12, P5 ;  /* 0x00000001131b7824 */ /* 0x000fe400028e060c */
[----:B0----5:R-:W-:Y:S01]  /*2890*/  FMUL R29, R98, R9 ;  /* 0x00000009621d7220 */ /* 0x021fe20000400000 */
        /* <DEDUP_REMOVED lines=9> */
.L_x_49:
[----:B------:R-:W-:Y:S05]  /*2930*/  BSYNC B1 ;  /* 0x0000000000017941 */ /* 0x000fea0003800000 */
.L_x_48:
[----:B-----5:R-:W-:Y:S01]  /*2940*/  FMUL R32, R98, R9 ;  /* 0x0000000962207220 */ /* 0x020fe20000400000 */
[----:B0-----:R-:W-:Y:S01]  /*2950*/  IMAD.X R31, R23, 0x1, R12, P6 ;  /* 0x00000001171f7824 */ /* 0x001fe200030e060c */
[----:B------:R-:W-:Y:S01]  /*2960*/  ISETP.GT.AND P4, PT, R8, 0x8, P2 ;  /* 0x000000080800780c */ /* 0x000fe20001784270 */
[----:B------:R-:W-:Y:S01]  /*2970*/  BSSY B1, `(.L_x_50) ;  /* 0x0000007000017945 */ /* 0x000fe20003800000 */
[----:B------:R-:W-:Y:S01]  /*2980*/  FFMA R37, R37, R7, R32 ;  /* 0x0000000725257223 */ /* 0x000fe20000000020 */
[----:B-1----:R-:W-:-:S04]  /*2990*/  IADD3 R16, P2, R16, UR7, RZ ;  /* 0x0000000710107c10 */ /* 0x002fc8000ff5e0ff */
[----:B------:R0:W-:Y:S01]  /*29a0*/  @P5 STG.E desc[UR14][R30.64], R37 ;  /* 0x000000251e005986 */ /* 0x0001e2000c10190e */
[----:B------:R-:W-:-:S05]  /*29b0*/  IADD3.X R17, R17, UR8, RZ, P2, !PT ;  /* 0x0000000811117c10 */ /* 0x000fca00097fe4ff */
[----:B------:R-:W-:Y:S05]  /*29c0*/  @!P4 BRA `(.L_x_51) ;  /* 0x000000000004c947 */ /* 0x000fea0003800000 */
[----:B------:R1:W5:Y:S02]  /*29d0*/  LDG.E.LTC128B R98, desc[UR14][R16.64] ;  /* 0x0000000e10627981 */ /* 0x000364000c1e1920 */
.L_x_51:
[----:B------:R-:W-:Y:S05]  /*29e0*/  BSYNC B1 ;  /* 0x0000000000017941 */ /* 0x000fea0003800000 */
.L_x_50:
[----:B-1---5:R-:W-:Y:S01]  /*29f0*/  FMUL R17, R98, R9 ;  /* 0x0000000962117220 */ /* 0x022fe20000400000 */
        /* <DEDUP_REMOVED lines=12> */
.L_x_53:
[----:B------:R-:W-:Y:S05]  /*2ac0*/  BSYNC B1 ;  /* 0x0000000000017941 */ /* 0x000fea0003800000 */
.L_x_52:
        /* <DEDUP_REMOVED lines=11> */
.L_x_55:
[----:B------:R-:W-:Y:S05]  /*2b80*/  BSYNC B1 ;  /* 0x0000000000017941 */ /* 0x000fea0003800000 */
.L_x_54:
[----:B------:R-:W-:Y:S01]  /*2b90*/  ISETP.GT.AND P1, PT, R11, 0x21, PT ;  /* 0x000000210b00780c */ /* 0x000fe20003f24270 */
[----:B------:R-:W-:Y:S02]  /*2ba0*/  IMAD.X R19, R27, 0x1, R12, P5 ;  /* 0x000000011b137824 */ /* 0x000fe400028e060c */
[----:B----45:R-:W-:Y:S01]  /*2bb0*/  FMUL R21, R98, R9 ;  /* 0x0000000962157220 */ /* 0x030fe20000400000 */
        /* <DEDUP_REMOVED lines=9> */
.L_x_57:
[----:B------:R-:W-:Y:S05]  /*2c50*/  BSYNC B1 ;  /* 0x0000000000017941 */ /* 0x000fea0003800000 */
.L_x_56:
[----:B0----5:R-:W-:Y:S01]  /*2c60*/  FMUL R32, R98, R9 ;  /* 0x0000000962207220 */ /* 0x021fe20000400000 */
[----:B----4-:R-:W-:Y:S01]  /*2c70*/  IMAD.X R23, R31, 0x1, R12, P6 ;  /* 0x000000011f177824 */ /* 0x010fe200030e060c */
[----:B------:R-:W-:Y:S01]  /*2c80*/  ISETP.GT.AND P4, PT, R8, 0x8, P2 ;  /* 0x000000080800780c */ /* 0x000fe20001784270 */
[----:B------:R-:W-:Y:S01]  /*2c90*/  BSSY B1, `(.L_x_58) ;  /* 0x0000007000017945 */ /* 0x000fe20003800000 */
[----:B------:R-:W-:Y:S01]  /*2ca0*/  FFMA R41, R41, R7, R32 ;  /* 0x0000000729297223 */ /* 0x000fe20000000020 */
[----:B---3--:R-:W-:-:S04]  /*2cb0*/  IADD3 R24, P2, R24, UR7, RZ ;  /* 0x0000000718187c10 */ /* 0x008fc8000ff5e0ff */
[----:B------:R0:W-:Y:S01]  /*2cc0*/  @P5 STG.E desc[UR14][R22.64], R41 ;  /* 0x0000002916005986 */ /* 0x0001e2000c10190e */
[----:B------:R-:W-:-:S05]  /*2cd0*/  IADD3.X R25, R25, UR8, RZ, P2, !PT ;  /* 0x0000000819197c10 */ /* 0x000fca00097fe4ff */
[----:B------:R-:W-:Y:S05]  /*2ce0*/  @!P4 BRA `(.L_x_59) ;  /* 0x000000000004c947 */ /* 0x000fea0003800000 */
[----:B------:R3:W5:Y:S02]  /*2cf0*/  LDG.E.LTC128B R98, desc[UR14][R24.64] ;  /* 0x0000000e18627981 */ /* 0x000764000c1e1920 */
.L_x_59:
[----:B------:R-:W-:Y:S05]  /*2d00*/  BSYNC B1 ;  /* 0x0000000000017941 */ /* 0x000fea0003800000 */
.L_x_58:
        /* <DEDUP_REMOVED lines=13> */
.L_x_61:
[----:B------:R-:W-:Y:S05]  /*2de0*/  BSYNC B1 ;  /* 0x0000000000017941 */ /* 0x000fea0003800000 */
.L_x_60:
[----:B---3-5:R-:W-:Y:S01]  /*2df0*/  FMUL R24, R98, R9 ;  /* 0x0000000962187220 */ /* 0x028fe20000400000 */
[----:B------:R-:W-:Y:S01]  /*2e00*/  IMAD.X R33, R31, 0x1, R14, P5 ;  /* 0x000000011f217824 */ /* 0x000fe200028e060e */
[----:B------:R-:W-:Y:S01]  /*2e10*/  ISETP.GT.AND P4, PT, R8, RZ, P2 ;  /* 0x000000ff0800720c */ /* 0x000fe20001784270 */
[----:B------:R-:W-:Y:S01]  /*2e20*/  BSSY B1, `(.L_x_62) ;  /* 0x0000008000017945 */ /* 0x000fe20003800000 */
[----:B------:R-:W-:Y:S01]  /*2e30*/  FFMA R43, R43, R7, R24 ;  /* 0x000000072b2b7223 */ /* 0x000fe20000000018 */
[----:B------:R-:W-:Y:S02]  /*2e40*/  IADD3 R24, P6, R16, UR9, RZ ;  /* 0x0000000910187c10 */ /* 0x000fe4000ffde0ff */
[----:B----4-:R-:W-:Y:S02]  /*2e50*/  IADD3 R26, P5, R18, R13, RZ ;  /* 0x0000000d121a7210 */ /* 0x010fe40007fbe0ff */
[----:B------:R3:W-:Y:S01]  /*2e60*/  @P1 STG.E desc[UR14][R32.64], R43 ;  /* 0x0000002b20001986 */ /* 0x0007e2000c10190e */
[----:B------:R-:W-:-:S05]  /*2e70*/  IADD3.X R25, R17, UR10, RZ, P6, !PT ;  /* 0x0000000a11197c10 */ /* 0x000fca000b7fe4ff */
[----:B------:R-:W-:Y:S05]  /*2e80*/  @!P4 BRA `(.L_x_63) ;  /* 0x000000000004c947 */ /* 0x000fea0003800000 */
[----:B------:R4:W5:Y:S02]  /*2e90*/  LDG.E.LTC128B R98, desc[UR14][R24.64] ;  /* 0x0000000e18627981 */ /* 0x000964000c1e1920 */
.L_x_63:
[----:B------:R-:W-:Y:S05]  /*2ea0*/  BSYNC B1 ;  /* 0x0000000000017941 */ /* 0x000fea0003800000 */
.L_x_62:
        /* <DEDUP_REMOVED lines=12> */
.L_x_65:
[----:B------:R-:W-:Y:S05]  /*2f70*/  BSYNC B1 ;  /* 0x0000000000017941 */ /* 0x000fea0003800000 */
.L_x_64:
[----:B---3-5:R-:W-:Y:S01]  /*2f80*/  FMUL R32, R98, R9 ;  /* 0x0000000962207220 */ /* 0x028fe20000400000 */
        /* <DEDUP_REMOVED lines=9> */
.L_x_67:
[----:B------:R-:W-:Y:S05]  /*3020*/  BSYNC B1 ;  /* 0x0000000000017941 */ /* 0x000fea0003800000 */
.L_x_66:
        /* <DEDUP_REMOVED lines=13> */
.L_x_69:
[----:B------:R-:W-:Y:S05]  /*3100*/  BSYNC B1 ;  /* 0x0000000000017941 */ /* 0x000fea0003800000 */
.L_x_68:
[----:B-1---5:R-:W-:Y:S01]  /*3110*/  FMUL R16, R98, R9 ;  /* 0x0000000962107220 */ /* 0x022fe20000400000 */
[----:B------:R-:W-:Y:S01]  /*3120*/  IMAD.X R33, R23, 0x1, R14, P5 ;  /* 0x0000000117217824 */ /* 0x000fe200028e060e */
[----:B------:R-:W-:Y:S01]  /*3130*/  ISETP.GT.AND P4, PT, R8, RZ, P2 ;  /* 0x000000ff0800720c */ /* 0x000fe20001784270 */
[----:B------:R-:W-:Y:S01]  /*3140*/  BSSY B1, `(.L_x_70) ;  /* 0x0000008000017945 */ /* 0x000fe20003800000 */
[----:B------:R-:W-:Y:S01]  /*3150*/  FFMA R47, R47, R7, R16 ;  /* 0x000000072f2f7223 */ /* 0x000fe20000000010 */
[----:B------:R-:W-:Y:S02]  /*3160*/  IADD3 R16, P6, R24, UR9, RZ ;  /* 0x0000000918107c10 */ /* 0x000fe4000ffde0ff */
[----:B---3--:R-:W-:Y:S02]  /*3170*/  IADD3 R18, P5, R26, R13, RZ ;  /* 0x0000000d1a127210 */ /* 0x008fe40007fbe0ff */
[----:B------:R1:W-:Y:S01]  /*3180*/  @P1 STG.E desc[UR14][R32.64], R47 ;  /* 0x0000002f20001986 */ /* 0x0003e2000c10190e */
[----:B------:R-:W-:-:S05]  /*3190*/  IADD3.X R17, R25, UR10, RZ, P6, !PT ;  /* 0x0000000a19117c10 */ /* 0x000fca000b7fe4ff */
[----:B------:R-:W-:Y:S05]  /*31a0*/  @!P4 BRA `(.L_x_71) ;  /* 0x000000000004c947 */ /* 0x000fea0003800000 */
[----:B------:R3:W5:Y:S02]  /*31b0*/  LDG.E.LTC128B R98, desc[UR14][R16.64] ;  /* 0x0000000e10627981 */ /* 0x000764000c1e1920 */
.L_x_71:
[----:B------:R-:W-:Y:S05]  /*31c0*/  BSYNC B1 ;  /* 0x0000000000017941 */ /* 0x000fea0003800000 */
.L_x_70:
        /* <DEDUP_REMOVED lines=12> */
.L_x_73:
[----:B------:R-:W-:Y:S05]  /*3290*/  BSYNC B1 ;  /* 0x0000000000017941 */ /* 0x000fea0003800000 */
.L_x_72:
[----:B-1---5:R-:W-:Y:S01]  /*32a0*/  FMUL R32, R98, R9 ;  /* 0x0000000962207220 */ /* 0x022fe20000400000 */
[----:B0-----:R-:W-:Y:S01]  /*32b0*/  IMAD.X R23, R31, 0x1, R12, P6 ;  /* 0x000000011f177824 */ /* 0x001fe200030e060c */
[----:B------:R-:W-:Y:S01]  /*32c0*/  ISETP.GT.AND P4, PT, R8, 0x8, P2 ;  /* 0x000000080800780c */ /* 0x000fe20001784270 */
[----:B------:R-:W-:Y:S01]  /*32d0*/  BSSY B1, `(.L_x_74) ;  /* 0x0000007000017945 */ /* 0x000fe20003800000 */
[----:B------:R-:W-:Y:S01]  /*32e0*/  FFMA R49, R49, R7, R32 ;  /* 0x0000000731317223 */ /* 0x000fe20000000020 */
[----:B----4-:R-:W-:-:S04]  /*32f0*/  IADD3 R24, P2, R24, UR7, RZ ;  /* 0x0000000718187c10 */ /* 0x010fc8000ff5e0ff */
[----:B------:R0:W-:Y:S01]  /*3300*/  @P5 STG.E desc[UR14][R22.64], R49 ;  /* 0x0000003116005986 */ /* 0x0001e2000c10190e */
[----:B------:R-:W-:-:S05]  /*3310*/  IADD3.X R25, R25, UR8, RZ, P2, !PT ;  /* 0x0000000819197c10 */ /* 0x000fca00097fe4ff */
[----:B------:R-:W-:Y:S05]  /*3320*/  @!P4 BRA `(.L_x_75) ;  /* 0x000000000004c947 */ /* 0x000fea0003800000 */
[----:B------:R1:W5:Y:S02]  /*3330*/  LDG.E.LTC128B R98, desc[UR14][R24.64] ;  /* 0x0000000e18627981 */ /* 0x000364000c1e1920 */
.L_x_75:
[----:B------:R-:W-:Y:S05]  /*3340*/  BSYNC B1 ;  /* 0x0000000000017941 */ /* 0x000fea0003800000 */
.L_x_74:
        /* <DEDUP_REMOVED lines=13> */
.L_x_77:
[----:B------:R-:W-:Y:S05]  /*3420*/  BSYNC B1 ;  /* 0x0000000000017941 */ /* 0x000fea0003800000 */
.L_x_76:
[----:B-1---5:R-:W-:Y:S01]  /*3430*/  FMUL R24, R98, R9 ;  /* 0x0000000962187220 */ /* 0x022fe20000400000 */
        /* <DEDUP_REMOVED lines=10> */
.L_x_79:
[----:B------:R-:W-:Y:S05]  /*34e0*/  BSYNC B1 ;  /* 0x0000000000017941 */ /* 0x000fea0003800000 */
.L_x_78:
        /* <DEDUP_REMOVED lines=12> */
.L_x_81:
[----:B------:R-:W-:Y:S05]  /*35b0*/  BSYNC B1 ;  /* 0x0000000000017941 */ /* 0x000fea0003800000 */
.L_x_80:
[----:B-1---5:R-:W-:Y:S01]  /*35c0*/  FMUL R32, R98, R9 ;  /* 0x0000000962207220 */ /* 0x022fe20000400000 */
[----:B0-----:R-:W-:Y:S01]  /*35d0*/  IMAD.X R31, R23, 0x1, R12, P6 ;  /* 0x00000001171f7824 */ /* 0x001fe200030e060c */
        /* <DEDUP_REMOVED lines=8> */
.L_x_83:
[----:B------:R-:W-:Y:S05]  /*3660*/  BSYNC B1 ;  /* 0x0000000000017941 */ /* 0x000fea0003800000 */
.L_x_82:
        /* <DEDUP_REMOVED lines=13> */
.L_x_85:
[----:B------:R-:W-:Y:S05]  /*3740*/  BSYNC B1 ;  /* 0x0000000000017941 */ /* 0x000fea0003800000 */
.L_x_84:
        /* <DEDUP_REMOVED lines=11> */
.L_x_87:
[----:B------:R-:W-:Y:S05]  /*3800*/  BSYNC B1 ;  /* 0x0000000000017941 */ /* 0x000fea0003800000 */
.L_x_86:
        /* <DEDUP_REMOVED lines=12> */
.L_x_89:
[----:B------:R-:W-:Y:S05]  /*38d0*/  BSYNC B1 ;  /* 0x0000000000017941 */ /* 0x000fea0003800000 */
.L_x_88:
        /* <DEDUP_REMOVED lines=10> */
.L_x_91:
[----:B------:R-:W-:Y:S05]  /*3980*/  BSYNC B1 ;  /* 0x0000000000017941 */ /* 0x000fea0003800000 */
.L_x_90:
        /* <DEDUP_REMOVED lines=13> */
.L_x_93:
[----:B------:R-:W-:Y:S05]  /*3a60*/  BSYNC B1 ;  /* 0x0000000000017941 */ /* 0x000fea0003800000 */
.L_x_92:
        /* <DEDUP_REMOVED lines=11> */
.L_x_95:
[----:B------:R-:W-:Y:S05]  /*3b20*/  BSYNC B1 ;  /* 0x0000000000017941 */ /* 0x000fea0003800000 */
.L_x_94:
        /* <DEDUP_REMOVED lines=12> */
.L_x_97:
[----:B------:R-:W-:Y:S05]  /*3bf0*/  BSYNC B1 ;  /* 0x0000000000017941 */ /* 0x000fea0003800000 */
.L_x_96:
        /* <DEDUP_REMOVED lines=10> */
.L_x_99:
[----:B------:R-:W-:Y:S05]  /*3ca0*/  BSYNC B1 ;  /* 0x0000000000017941 */ /* 0x000fea0003800000 */
.L_x_98:
        /* <DEDUP_REMOVED lines=13> */
.L_x_101:
[----:B------:R-:W-:Y:S05]  /*3d80*/  BSYNC B1 ;  /* 0x0000000000017941 */ /* 0x000fea0003800000 */
.L_x_100:
        /* <DEDUP_REMOVED lines=11> */
.L_x_103:
[----:B------:R-:W-:Y:S05]  /*3e40*/  BSYNC B1 ;  /* 0x0000000000017941 */ /* 0x000fea0003800000 */
.L_x_102:
        /* <DEDUP_REMOVED lines=12> */
.L_x_105:
[----:B------:R-:W-:Y:S05]  /*3f10*/  BSYNC B1 ;  /* 0x0000000000017941 */ /* 0x000fea0003800000 */
.L_x_104:
        /* <DEDUP_REMOVED lines=10> */
.L_x_107:
[----:B------:R-:W-:Y:S05]  /*3fc0*/  BSYNC B1 ;  /* 0x0000000000017941 */ /* 0x000fea0003800000 */
.L_x_106:
        /* <DEDUP_REMOVED lines=13> */
.L_x_109:
[----:B------:R-:W-:Y:S05]  /*40a0*/  BSYNC B1 ;  /* 0x0000000000017941 */ /* 0x000fea0003800000 */
.L_x_108:
        /* <DEDUP_REMOVED lines=11> */
.L_x_111:
[----:B------:R-:W-:Y:S05]  /*4160*/  BSYNC B1 ;  /* 0x0000000000017941 */ /* 0x000fea0003800000 */
.L_x_110:
        /* <DEDUP_REMOVED lines=12> */
.L_x_113:
[----:B------:R-:W-:Y:S05]  /*4230*/  BSYNC B1 ;  /* 0x0000000000017941 */ /* 0x000fea0003800000 */
.L_x_112:
        /* <DEDUP_REMOVED lines=10> */
.L_x_115:
[----:B------:R-:W-:Y:S05]  /*42e0*/  BSYNC B1 ;  /* 0x0000000000017941 */ /* 0x000fea0003800000 */
.L_x_114:
        /* <DEDUP_REMOVED lines=13> */
.L_x_117:
[----:B------:R-:W-:Y:S05]  /*43c0*/  BSYNC B1 ;  /* 0x0000000000017941 */ /* 0x000fea0003800000 */
.L_x_116:
        /* <DEDUP_REMOVED lines=11> */
.L_x_119:
[----:B------:R-:W-:Y:S05]  /*4480*/  BSYNC B1 ;  /* 0x0000000000017941 */ /* 0x000fea0003800000 */
.L_x_118:
        /* <DEDUP_REMOVED lines=12> */
.L_x_121:
[----:B------:R-:W-:Y:S05]  /*4550*/  BSYNC B1 ;  /* 0x0000000000017941 */ /* 0x000fea0003800000 */
.L_x_120:
        /* <DEDUP_REMOVED lines=10> */
.L_x_123:
[----:B------:R-:W-:Y:S05]  /*4600*/  BSYNC B1 ;  /* 0x0000000000017941 */ /* 0x000fea0003800000 */
.L_x_122:
        /* <DEDUP_REMOVED lines=13> */
.L_x_125:
[----:B------:R-:W-:Y:S05]  /*46e0*/  BSYNC B1 ;  /* 0x0000000000017941 */ /* 0x000fea0003800000 */
.L_x_124:
        /* <DEDUP_REMOVED lines=11> */
.L_x_127:
[----:B------:R-:W-:Y:S05]  /*47a0*/  BSYNC B1 ;  /* 0x0000000000017941 */ /* 0x000fea0003800000 */
.L_x_126:
        /* <DEDUP_REMOVED lines=12> */
.L_x_129:
[----:B------:R-:W-:Y:S05]  /*4870*/  BSYNC B1 ;  /* 0x0000000000017941 */ /* 0x000fea0003800000 */
.L_x_128:
        /* <DEDUP_REMOVED lines=10> */
.L_x_131:
[----:B------:R-:W-:Y:S05]  /*4920*/  BSYNC B1 ;  /* 0x0000000000017941 */ /* 0x000fea0003800000 */
.L_x_130:
        /* <DEDUP_REMOVED lines=13> */
.L_x_133:
[----:B------:R-:W-:Y:S05]  /*4a00*/  BSYNC B1 ;  /* 0x0000000000017941 */ /* 0x000fea0003800000 */
.L_x_132:
        /* <DEDUP_REMOVED lines=11> */
.L_x_135:
[----:B------:R-:W-:Y:S05]  /*4ac0*/  BSYNC B1 ;  /* 0x0000000000017941 */ /* 0x000fea0003800000 */
.L_x_134:
[----:B------:R-:W-:Y:S01]  /*4ad0*/  ISETP.GT.AND P2, PT, R11, 0x71, PT ;  /* 0x000000710b00780c */ /* 0x000fe20003f44270 */
[----:B-----5:R-:W-:Y:S01]  /*4ae0*/  FMUL R21, R98, R9 ;  /* 0x0000000962157220 */ /* 0x020fe20000400000 */
[----:B------:R-:W-:Y:S01]  /*4af0*/  IMAD.X R19, R27, 0x1, R12, P5 ;  /* 0x000000011b137824 */ /* 0x000fe200028e060c */
[----:B------:R-:W-:Y:S01]  /*4b00*/  BSSY B1, `(.L_x_136) ;  /* 0x0000009000017945 */ /* 0x000fe20003800000 */
[----:B------:R-:W-:Y:S01]  /*4b10*/  ISETP.GT.AND P1, PT, R8, RZ, P2 ;  /* 0x000000ff0800720c */ /* 0x000fe20001724270 */
[----:B------:R-:W-:Y:S01]  /*4b20*/  FFMA R23, R80, R7, R21 ;  /* 0x0000000750177223 */ /* 0x000fe20000000015 */
[----:B------:R-:W-:-:S04]  /*4b30*/  IADD3 R22, P5, R30, R13, RZ ;  /* 0x0000000d1e167210 */ /* 0x000fc80007fbe0ff */
[----:B------:R0:W-:Y:S01]  /*4b40*/  @P6 STG.E desc[UR14][R18.64], R23 ;  /* 0x0000001712006986 */ /* 0x0001e2000c10190e */
[----:B------:R-:W-:-:S04]  /*4b50*/  IADD3 R20, P6, R28, UR9, RZ ;  /* 0x000000091c147c10 */ /* 0x000fc8000ffde0ff */
[----:B------:R-:W-:Y:S02]  /*4b60*/  IADD3.X R21, R29, UR10, RZ, P6, !PT ;  /* 0x0000000a1d157c10 */ /* 0x000fe4000b7fe4ff */
[----:B------:R-:W-:Y:S07]  /*4b70*/  @!P1 BRA `(.L_x_137) ;  /* 0x0000000000049947 */ /* 0x000fee0003800000 */
[----:B------:R0:W5:Y:S02]  /*4b80*/  LDG.E.LTC128B R98, desc[UR14][R20.64] ;  /* 0x0000000e14627981 */ /* 0x000164000c1e1920 */
.L_x_137:
[----:B------:R-:W-:Y:S05]  /*4b90*/  BSYNC B1 ;  /* 0x0000000000017941 */ /* 0x000fea0003800000 */
.L_x_136:
        /* <DEDUP_REMOVED lines=10> */
.L_x_139:
[----:B------:R-:W-:Y:S05]  /*4c40*/  BSYNC B1 ;  /* 0x0000000000017941 */ /* 0x000fea0003800000 */
.L_x_138:
        /* <DEDUP_REMOVED lines=13> */
.L_x_141:
[----:B------:R-:W-:Y:S05]  /*4d20*/  BSYNC B1 ;  /* 0x0000000000017941 */ /* 0x000fea0003800000 */
.L_x_140:
[----:B-1---5:R-:W-:Y:S01]  /*4d30*/  FMUL R24, R98, R9 ;  /* 0x0000000962187220 */ /* 0x022fe20000400000 */
[----:B------:R-:W-:Y:S01]  /*4d40*/  IMAD.X R33, R31, 0x1, R14, P5 ;  /* 0x000000011f217824 */ /* 0x000fe200028e060e */
[----:B------:R-:W-:Y:S01]  /*4d50*/  ISETP.GT.AND P6, PT, R8, RZ, P1 ;  /* 0x000000ff0800720c */ /* 0x000fe20000fc4270 */
[----:B------:R-:W-:Y:S01]  /*4d60*/  BSSY B1, `(.L_x_142) ;  /* 0x0000008000017945 */ /* 0x000fe20003800000 */
[----:B------:R-:W-:Y:S01]  /*4d70*/  FFMA R83, R83, R7, R24 ;  /* 0x0000000753537223 */ /* 0x000fe20000000018 */
[----:B----4-:R-:W-:-:S04]  /*4d80*/  IADD3 R26, P4, R18, R13, RZ ;  /* 0x0000000d121a7210 */ /* 0x010fc80007f9e0ff */
[----:B------:R1:W-:Y:S06]  /*4d90*/  @P2 STG.E desc[UR14][R32.64], R83 ;  /* 0x0000005320002986 */ /* 0x0003ec000c10190e */
[----:B------:R-:W-:Y:S05]  /*4da0*/  @!P6 BRA `(.L_x_143) ;  /* 0x00000000000ce947 */ /* 0x000fea0003800000 */
[----:B------:R-:W-:-:S04]  /*4db0*/  IADD3 R24, P2, R16, UR9, RZ ;  /* 0x0000000910187c10 */ /* 0x000fc8000ff5e0ff */
[----:B------:R-:W-:-:S05]  /*4dc0*/  IADD3.X R25, R17, UR10, RZ, P2, !PT ;  /* 0x0000000a11197c10 */ /* 0x000fca00097fe4ff */
[----:B------:R4:W5:Y:S04]  /*4dd0*/  LDG.E.LTC128B R98, desc[UR14][R24.64] ;  /* 0x0000000e18627981 */ /* 0x000968000c1e1920 */
.L_x_143:
[----:B------:R-:W-:Y:S05]  /*4de0*/  BSYNC B1 ;  /* 0x0000000000017941 */ /* 0x000fea0003800000 */
.L_x_142:
[----:B------:R-:W-:Y:S01]  /*4df0*/  ISETP.GT.AND P2, PT, R11, 0x79, PT ;  /* 0x000000790b00780c */ /* 0x000fe20003f44270 */
[----:B----45:R-:W-:Y:S01]  /*4e00*/  FMUL R25, R98, R9 ;  /* 0x0000000962197220 */ /* 0x030fe20000400000 */
        /* <DEDUP_REMOVED lines=10> */
.L_x_145:
[----:B------:R-:W-:Y:S05]  /*4eb0*/  BSYNC B1 ;  /* 0x0000000000017941 */ /* 0x000fea0003800000 */
.L_x_144:
[----:B0----5:R-:W-:Y:S01]  /*4ec0*/  FMUL R24, R98, R9 ;  /* 0x0000000962187220 */ /* 0x021fe20000400000 */
[----:B------:R-:W-:Y:S01]  /*4ed0*/  IMAD.X R29, R23, 0x1, R12, P4 ;  /* 0x00000001171d7824 */ /* 0x000fe200020e060c */
[----:B------:R-:W-:Y:S01]  /*4ee0*/  ISETP.GT.AND P1, PT, R8, 0x8, P1 ;  /* 0x000000080800780c */ /* 0x000fe20000f24270 */
[----:B------:R-:W-:Y:S01]  /*4ef0*/  BSSY B1, `(.L_x_146) ;  /* 0x0000008000017945 */ /* 0x000fe20003800000 */
[----:B------:R-:W-:Y:S01]  /*4f00*/  FFMA R85, R85, R7, R24 ;  /* 0x0000000755557223 */ /* 0x000fe20000000018 */
[----:B------:R-:W-:Y:S02]  /*4f10*/  IADD3 R12, P4, R16, UR7, RZ ;  /* 0x00000007100c7c10 */ /* 0x000fe4000ff9e0ff */
[----:B------:R-:W-:Y:S02]  /*4f20*/  IADD3 R24, P6, R18, R15, RZ ;  /* 0x0000000f12187210 */ /* 0x000fe40007fde0ff */
[----:B------:R0:W-:Y:S01]  /*4f30*/  @P5 STG.E desc[UR14][R28.64], R85 ;  /* 0x000000551c005986 */ /* 0x0001e2000c10190e */
[----:B------:R-:W-:-:S05]  /*4f40*/  IADD3.X R13, R17, UR8, RZ, P4, !PT ;  /* 0x00000008110d7c10 */ /* 0x000fca000a7fe4ff */
[----:B------:R-:W-:Y:S05]  /*4f50*/  @!P1 BRA `(.L_x_147) ;  /* 0x0000000000049947 */ /* 0x000fea0003800000 */
[----:B------:R0:W5:Y:S02]  /*4f60*/  LDG.E.LTC128B R98, desc[UR14][R12.64] ;  /* 0x0000000e0c627981 */ /* 0x000164000c1e1920 */
.L_x_147:
[----:B------:R-:W-:Y:S05]  /*4f70*/  BSYNC B1 ;  /* 0x0000000000017941 */ /* 0x000fea0003800000 */
.L_x_146:
[----:B------:R-:W-:Y:S01]  /*4f80*/  ISETP.GT.AND P2, PT, R8, 0x8, P2 ;  /* 0x000000080800780c */ /* 0x000fe20001744270 */
[----:B----45:R-:W-:Y:S01]  /*4f90*/  FMUL R11, R98, R9 ;  /* 0x00000009620b7220 */ /* 0x030fe20000400000 */
[----:B------:R-:W-:Y:S01]  /*4fa0*/  IMAD.X R25, R19, 0x1, R14, P6 ;  /* 0x0000000113197824 */ /* 0x000fe200030e060e */
[----:B------:R-:W-:Y:S02]  /*4fb0*/  BSSY B1, `(.L_x_148) ;  /* 0x0000007000017945 */ /* 0x000fe40003800000 */
[----:B------:R-:W-:-:S05]  /*4fc0*/  FFMA R11, R86, R7, R11 ;  /* 0x00000007560b7223 */ /* 0x000fca000000000b */
[----:B------:R4:W-:Y:S01]  /*4fd0*/  @P1 STG.E desc[UR14][R24.64], R11 ;  /* 0x0000000b18001986 */ /* 0x0009e2000c10190e */
[----:B0-----:R-:W-:-:S04]  /*4fe0*/  IADD3 R12, P1, R20, UR7, RZ ;  /* 0x00000007140c7c10 */ /* 0x001fc8000ff3e0ff */
[----:B------:R-:W-:Y:S01]  /*4ff0*/  IADD3.X R13, R21, UR8, RZ, P1, !PT ;  /* 0x00000008150d7c10 */ /* 0x000fe20008ffe4ff */
[----:B------:R-:W-:Y:S08]  /*5000*/  @!P2 BRA `(.L_x_149) ;  /* 0x000000000004a947 */ /* 0x000ff00003800000 */
[----:B------:R0:W5:Y:S02]  /*5010*/  LDG.E.LTC128B R98, desc[UR14][R12.64] ;  /* 0x0000000e0c627981 */ /* 0x000164000c1e1920 */
.L_x_149:
[----:B------:R-:W-:Y:S05]  /*5020*/  BSYNC B1 ;  /* 0x0000000000017941 */ /* 0x000fea0003800000 */
.L_x_148:
[----:B------:R-:W-:Y:S05]  /*5030*/  @!P2 BRA `(.L_x_150) ;  /* 0x000000140094a947 */ /* 0x000fea0003800000 */
[----:B0-----:R-:W-:Y:S01]  /*5040*/  IADD3 R12, P1, R22, R15, RZ ;  /* 0x0000000f160c7210 */ /* 0x001fe20007f3e0ff */
[----:B-----5:R-:W-:-:S04]  /*5050*/  FMUL R98, R98, R9 ;  /* 0x0000000962627220 */ /* 0x020fc80000400000 */
[----:B------:R-:W-:Y:S02]  /*5060*/  IMAD.X R13, R23, 0x1, R14, P1 ;  /* 0x00000001170d7824 */ /* 0x000fe400008e060e */
[----:B------:R-:W-:-:S05]  /*5070*/  FFMA R87, R87, R7, R98 ;  /* 0x0000000757577223 */ /* 0x000fca0000000062 */
[----:B------:R0:W-:Y:S01]  /*5080*/  STG.E desc[UR14][R12.64], R87 ;  /* 0x000000570c007986 */ /* 0x0001e2000c10190e */
[----:B------:R-:W-:Y:S05]  /*5090*/  BRA `(.L_x_150) ;  /* 0x00000014007c7947 */ /* 0x000fea0003800000 */
.L_x_27:
[----:B------:R-:W-:Y:S01]  /*50a0*/  ISETP.GT.AND P4, PT, R11, 0x1, PT ;  /* 0x000000010b00780c */ /* 0x000fe20003f84270 */
[----:B------:R-:W-:Y:S01]  /*50b0*/  ULDC.64 UR8, c[0x0][0x6c0] ;  /* 0x0001b00000087ab9 */ /* 0x000fe20000000a00 */
[-C--:B--2---:R-:W-:Y:S01]  /*50c0*/  FMUL R15, R24, R7.reuse ;  /* 0x00000007180f7220 */ /* 0x084fe20000400000 */
[----:B------:R-:W-:Y:S01]  /*50d0*/  LEA R16, P6, R90, UR8, 0x2 ;  /* 0x000000085a107c11 */ /* 0x000fe2000f8c10ff */
[-C--:B------:R-:W-:Y:S01]  /*50e0*/  FMUL R25, R25, R7.reuse ;  /* 0x0000000719197220 */ /* 0x080fe20000400000 */
[----:B------:R-:W-:Y:S01]  /*50f0*/  ISETP.GT.AND P2, PT, R8, RZ, P4 ;  /* 0x000000ff0800720c */ /* 0x000fe20002744270 */
[----:B------:R-:W-:Y:S01]  /*5100*/  IMAD.SHL.U32 R13, R100, 0x20, RZ ;  /* 0x00000020640d7824 */ /* 0x000fe200078e00ff */
[----:B------:R-:W-:Y:S01]  /*5110*/  LEA.HI.X R17, R90, UR9, R99, 0x2, P6 ;  /* 0x000000095a117c11 */ /* 0x000fe2000b0f1463 */
[-C--:B------:R-:W-:Y:S01]  /*5120*/  FMUL R89, R26, R7.reuse ;  /* 0x000000071a597220 */ /* 0x080fe20000400000 */
[-C--:B------:R-:W-:Y:S01]  /*5130*/  LEA R18, P6, R100, R16.reuse, 0x2 ;  /* 0x0000001064127211 */ /* 0x080fe200078c10ff */
[----:B------:R-:W-:Y:S01]  /*5140*/  FMUL R27, R27, R7 ;  /* 0x000000071b1b7220 */ /* 0x000fe20000400000 */
[----:B------:R-:W-:Y:S01]  /*5150*/  ISETP.GT.AND P1, PT, R8, 0x8, P1 ;  /* 0x000000080800780c */ /* 0x000fe20000f24270 */
[----:B------:R-:W-:Y:S01]  /*5160*/  @P5 STG.E desc[UR14][R16.64], R15 ;  /* 0x0000000f10005986 */ /* 0x000fe2000c10190e */
[--C-:B------:R-:W-:Y:S01]  /*5170*/  LEA.HI.X R19, R100, R17, R101.reuse, 0x2, P6 ;  /* 0x0000001164137211 */ /* 0x100fe200030f1465 */
[-C--:B------:R-:W-:Y:S01]  /*5180*/  FMUL R29, R29, R7.reuse ;  /* 0x000000071d1d7220 */ /* 0x080fe20000400000 */
[----:B------:R-:W-:Y:S01]  /*5190*/  ISETP.GT.AND P4, PT, R8, 0x8, P4 ;  /* 0x000000080800780c */ /* 0x000fe20002784270 */
[-C--:B------:R-:W-:Y:S01]  /*51a0*/  FMUL R31, R31, R7.reuse ;  /* 0x000000071f1f7220 */ /* 0x080fe20000400000 */
[----:B------:R-:W-:Y:S01]  /*51b0*/  SHF.L.U64.HI R12, R100, 0x5, R101 ;  /* 0x00000005640c7819 */ /* 0x000fe20000010265 */
[----:B------:R0:W-:Y:S01]  /*51c0*/  @P2 STG.E desc[UR14][R18.64], R25 ;  /* 0x0000001912002986 */ /* 0x0001e2000c10190e */
[----:B------:R-:W-:Y:S01]  /*51d0*/  ISETP.GT.AND P2, PT, R11, 0x8, PT ;  /* 0x000000080b00780c */ /* 0x000fe20003f44270 */
[-C--:B------:R-:W-:Y:S01]  /*51e0*/  FMUL R33, R33, R7.reuse ;  /* 0x0000000721217220 */ /* 0x080fe20000400000 */
[----:B------:R-:W-:Y:S01]  /*51f0*/  IADD3 R20, P5, R13, R16, RZ ;  /* 0x000000100d147210 */ /* 0x000fe20007fbe0ff */
[-C--:B------:R-:W-:Y:S01]  /*5200*/  FMUL R35, R35, R7.reuse ;  /* 0x0000000723237220 */ /* 0x080fe20000400000 */
[----:B------:R-:W-:Y:S01]  /*5210*/  ISETP.GT.AND P6, PT, R8, RZ, P2 ;  /* 0x000000ff0800720c */ /* 0x000fe200017c4270 */
[----:B------:R1:W-:Y:S01]  /*5220*/  @P1 STG.E desc[UR14][R16.64+0x20], R89 ;  /* 0x0000205910001986 */ /* 0x0003e2000c10190e */
[----:B------:R-:W-:Y:S01]  /*5230*/  ISETP.GT.AND P1, PT, R11, 0x9, PT ;  /* 0x000000090b00780c */ /* 0x000fe20003f24270 */
[----:B------:R-:W-:Y:S01]  /*5240*/  IMAD.X R21, R12, 0x1, R17, P5 ;  /* 0x000000010c157824 */ /* 0x000fe200028e0611 */
[----:B------:R-:W-:Y:S01]  /*5250*/  IADD3 R22, P5, R13, R18, RZ ;  /* 0x000000120d167210 */ /* 0x000fe20007fbe0ff */
[----:B------:R2:W-:Y:S01]  /*5260*/  @P4 STG.E desc[UR14][R18.64+0x20], R27 ;  /* 0x0000201b12004986 */ /* 0x0005e2000c10190e */
[----:B------:R-:W-:Y:S01]  /*5270*/  ISETP.GT.AND P4, PT, R8, RZ, P1 ;  /* 0x000000ff0800720c */ /* 0x000fe20000f84270 */
[-C--:B0-----:R-:W-:Y:S01]  /*5280*/  FMUL R25, R28, R7.reuse ;  /* 0x000000071c197220 */ /* 0x081fe20000400000 */
[----:B------:R-:W-:Y:S01]  /*5290*/  ISETP.GT.AND P2, PT, R8, 0x8, P2 ;  /* 0x000000080800780c */ /* 0x000fe20001744270 */
[----:B------:R-:W-:Y:S01]  /*52a0*/  IMAD.X R23, R12, 0x1, R19, P5 ;  /* 0x000000010c177824 */ /* 0x000fe200028e0613 */
[----:B------:R-:W-:Y:S01]  /*52b0*/  ISETP.GT.AND P1, PT, R8, 0x8, P1 ;  /* 0x000000080800780c */ /* 0x000fe20000f24270 */
[-C--:B------:R-:W-:Y:S01]  /*52c0*/  FMUL R37, R37, R7.reuse ;  /* 0x0000000725257220 */ /* 0x080fe20000400000 */
[-C--:B------:R-:W-:Y:S01]  /*52d0*/  FMUL R39, R39, R7.reuse ;  /* 0x0000000727277220 */ /* 0x080fe20000400000 */
[----:B------:R0:W-:Y:S01]  /*52e0*/  @P6 STG.E desc[UR14][R20.64], R25 ;  /* 0x0000001914006986 */ /* 0x0001e2000c10190e */
[----:B------:R-:W-:Y:S01]  /*52f0*/  IADD3 R15, P6, R13, 0x20, RZ ;  /* 0x000000200d0f7810 */ /* 0x000fe20007fde0ff */
[-C--:B-1----:R-:W-:Y:S01]  /*5300*/  FMUL R89, R30, R7.reuse ;  /* 0x000000071e597220 */ /* 0x082fe20000400000 */
[-C--:B------:R-:W-:Y:S01]  /*5310*/  FMUL R41, R41, R7.reuse ;  /* 0x0000000729297220 */ /* 0x080fe20000400000 */
[-C--:B------:R-:W-:Y:S01]  /*5320*/  FMUL R43, R43, R7.reuse ;  /* 0x000000072b2b7220 */ /* 0x080fe20000400000 */
[----:B------:R-:W-:Y:S01]  /*5330*/  IADD3 R16, P5, R15, R16, RZ ;  /* 0x000000100f107210 */ /* 0x000fe20007fbe0ff */
[----:B------:R-:W-:Y:S01]  /*5340*/  IMAD.X R14, RZ, RZ, R12, P6 ;  /* 0x000000ffff0e7224 */ /* 0x000fe200030e060c */
[----:B------:R1:W-:Y:S01]  /*5350*/  @P4 STG.E desc[UR14][R22.64], R29 ;  /* 0x0000001d16004986 */ /* 0x0003e2000c10190e */
[----:B------:R-:W-:Y:S01]  /*5360*/  ISETP.GT.AND P4, PT, R11, 0x10, PT ;  /* 0x000000100b00780c */ /* 0x000fe20003f84270 */
[-C--:B------:R-:W-:Y:S01]  /*5370*/  FMUL R45, R45, R7.reuse ;  /* 0x000000072d2d7220 */ /* 0x080fe20000400000 */
[C---:B------:R-:W-:Y:S01]  /*5380*/  IMAD.X R17, R14.reuse, 0x1, R17, P5 ;  /* 0x000000010e117824 */ /* 0x040fe200028e0611 */
[----:B--2---:R-:W-:Y:S01]  /*5390*/  IADD3 R18, P5, R15, R18, RZ ;  /* 0x000000120f127210 */ /* 0x004fe20007fbe0ff */
[-C--:B------:R-:W-:Y:S01]  /*53a0*/  FMUL R47, R47, R7.reuse ;  /* 0x000000072f2f7220 */ /* 0x080fe20000400000 */
[----:B------:R-:W-:Y:S01]  /*53b0*/  IADD3 R24, P6, R13, R20, RZ ;  /* 0x000000140d187210 */ /* 0x000fe20007fde0ff */
[-C--:B------:R-:W-:Y:S01]  /*53c0*/  FMUL R49, R49, R7.reuse ;  /* 0x0000000731317220 */ /* 0x080fe20000400000 */
[----:B------:R2:W-:Y:S01]  /*53d0*/  @P2 STG.E desc[UR14][R16.64], R89 ;  /* 0x0000005910002986 */ /* 0x0005e2000c10190e */
[----:B------:R-:W-:Y:S01]  /*53e0*/  IMAD.X R19, R14, 0x1, R19, P5 ;  /* 0x000000010e137824 */ /* 0x000fe200028e0613 */
[----:B------:R-:W-:Y:S01]  /*53f0*/  ISETP.GT.AND P5, PT, R8, RZ, P4 ;  /* 0x000000ff0800720c */ /* 0x000fe200027a4270 */
[----:B0-----:R-:W-:Y:S01]  /*5400*/  IMAD.X R25, R12, 0x1, R21, P6 ;  /* 0x000000010c197824 */ /* 0x001fe200030e0615 */
[----:B------:R-:W-:Y:S01]  /*5410*/  ISETP.GT.AND P2, PT, R11, 0x11, PT ;  /* 0x000000110b00780c */ /* 0x000fe20003f44270 */
[-C--:B-1----:R-:W-:Y:S01]  /*5420*/  FMUL R29, R32, R7.reuse ;  /* 0x00000007201d7220 */ /* 0x082fe20000400000 */
[----:B------:R0:W-:Y:S01]  /*5430*/  @P1 STG.E desc[UR14][R18.64], R31 ;  /* 0x0000001f12001986 */ /* 0x0001e2000c10190e */
[----:B------:R-:W-:Y:S01]  /*5440*/  IADD3 R26, P6, R13, R22, RZ ;  /* 0x000000160d1a7210 */ /* 0x000fe20007fde0ff */
[-C--:B------:R-:W-:Y:S01]  /*5450*/  FMUL R51, R51, R7.reuse ;  /* 0x0000000733337220 */ /* 0x080fe20000400000 */
[C---:B------:R-:W-:Y:S01]  /*5460*/  ISETP.GT.AND P1, PT, R8.reuse, RZ, P2 ;  /* 0x000000ff0800720c */ /* 0x040fe20001724270 */
[-C--:B------:R-:W-:Y:S01]  /*5470*/  FMUL R53, R53, R7.reuse ;  /* 0x0000000735357220 */ /* 0x080fe20000400000 */
[----:B------:R-:W-:Y:S01]  /*5480*/  ISETP.GT.AND P4, PT, R8, 0x8, P4 ;  /* 0x000000080800780c */ /* 0x000fe20002784270 */
[----:B------:R-:W-:Y:S01]  /*5490*/  IMAD.X R27, R12, 0x1, R23, P6 ;  /* 0x000000010c1b7824 */ /* 0x000fe200030e0617 */
[----:B------:R-:W-:Y:S01]  /*54a0*/  ISETP.GT.AND P2, PT, R8, 0x8, P2 ;  /* 0x000000080800780c */ /* 0x000fe20001744270 */
[-C--:B------:R-:W-:Y:S01]  /*54b0*/  FMUL R55, R55, R7.reuse ;  /* 0x0000000737377220 */ /* 0x080fe20000400000 */
[----:B------:R1:W-:Y:S01]  /*54c0*/  @P5 STG.E desc[UR14][R24.64], R29 ;  /* 0x0000001d18005986 */ /* 0x0003e2000c10190e */
[----:B--2---:R-:W-:Y:S01]  /*54d0*/  IADD3 R16, P5, R15, R20, RZ ;  /* 0x000000140f107210 */ /* 0x004fe20007fbe0ff */
[-C--:B------:R-:W-:Y:S01]  /*54e0*/  FMUL R57, R57, R7.reuse ;  /* 0x0000000739397220 */ /* 0x080fe20000400000 */
[-C--:B0-----:R-:W-:Y:S01]  /*54f0*/  FMUL R31, R34, R7.reuse ;  /* 0x00000007221f7220 */ /* 0x081fe20000400000 */
[----:B------:R-:W-:Y:S01]  /*5500*/  IADD3 R20, P6, R13, R24, RZ ;  /* 0x000000180d147210 */ /* 0x000fe20007fde0ff */
[-C--:B------:R-:W-:Y:S01]  /*5510*/  FMUL R59, R59, R7.reuse ;  /* 0x000000073b3b7220 */ /* 0x080fe20000400000 */
[----:B------:R-:W-:Y:S01]  /*5520*/  IMAD.X R17, R14, 0x1, R21, P5 ;  /* 0x000000010e117824 */ /* 0x000fe200028e0615 */
[----:B------:R-:W-:Y:S01]  /*5530*/  IADD3 R18, P5, R15, R22, RZ ;  /* 0x000000160f127210 */ /* 0x000fe20007fbe0ff */
[----:B------:R-:W-:Y:S01]  /*5540*/  @P1 STG.E desc[UR14][R26.64], R33 ;  /* 0x000000211a001986 */ /* 0x000fe2000c10190e */
[----:B------:R-:W-:Y:S01]  /*5550*/  ISETP.GT.AND P1, PT, R11, 0x18, PT ;  /* 0x000000180b00780c */ /* 0x000fe20003f24270 */
[----:B------:R-:W-:Y:S01]  /*5560*/  IMAD.X R21, R12, 0x1, R25, P6 ;  /* 0x000000010c157824 */ /* 0x000fe200030e0619 */
[----:B------:R-:W-:Y:S01]  /*5570*/  IADD3 R22, P6, R13, R26, RZ ;  /* 0x0000001a0d167210 */ /* 0x000fe20007fde0ff */
[----:B------:R-:W-:Y:S01]  /*5580*/  IMAD.X R19, R14, 0x1, R23, P5 ;  /* 0x000000010e137824 */ /* 0x000fe200028e0617 */
[----:B------:R-:W-:Y:S01]  /*5590*/  ISETP.GT.AND P5, PT, R8, RZ, P1 ;  /* 0x000000ff0800720c */ /* 0x000fe20000fa4270 */
[----:B------:R0:W-:Y:S01]  /*55a0*/  @P4 STG.E desc[UR14][R16.64], R31 ;  /* 0x0000001f10004986 */ /* 0x0001e2000c10190e */
[----:B------:R-:W-:Y:S01]  /*55b0*/  ISETP.GT.AND P4, PT, R11, 0x19, PT ;  /* 0x000000190b00780c */ /* 0x000fe20003f84270 */
[-C--:B-1----:R-:W-:Y:S01]  /*55c0*/  FMUL R29, R36, R7.reuse ;  /* 0x00000007241d7220 */ /* 0x082fe20000400000 */
[C---:B------:R-:W-:Y:S01]  /*55d0*/  ISETP.GT.AND P1, PT, R8.reuse, 0x8, P1 ;  /* 0x000000080800780c */ /* 0x040fe20000f24270 */
[----:B------:R1:W-:Y:S01]  /*55e0*/  @P2 STG.E desc[UR14][R18.64], R35 ;  /* 0x0000002312002986 */ /* 0x0003e2000c10190e */
[----:B------:R-:W-:Y:S01]  /*55f0*/  ISETP.GT.AND P2, PT, R8, RZ, P4 ;  /* 0x000000ff0800720c */ /* 0x000fe20002744270 */
[----:B------:R-:W-:Y:S01]  /*5600*/  IMAD.X R23, R12, 0x1, R27, P6 ;  /* 0x000000010c177824 */ /* 0x000fe200030e061b */
[----:B------:R-:W-:Y:S01]  /*5610*/  ISETP.GT.AND P4, PT, R8, 0x8, P4 ;  /* 0x000000080800780c */ /* 0x000fe20002784270 */
[-C--:B------:R-:W-:Y:S01]  /*5620*/  FMUL R61, R61, R7.reuse ;  /* 0x000000073d3d7220 */ /* 0x080fe20000400000 */
[-C--:B------:R-:W-:Y:S01]  /*5630*/  FMUL R63, R63, R7.reuse ;  /* 0x000000073f3f7220 */ /* 0x080fe20000400000 */
[-C--:B------:R-:W-:Y:S01]  /*5640*/  FMUL R65, R65, R7.reuse ;  /* 0x0000000741417220 */ /* 0x080fe20000400000 */
[-C--:B------:R-:W-:Y:S01]  /*5650*/  FMUL R67, R67, R7.reuse ;  /* 0x0000000743437220 */ /* 0x080fe20000400000 */
[----:B------:R2:W-:Y:S01]  /*5660*/  @P5 STG.E desc[UR14][R20.64], R29 ;  /* 0x0000001d14005986 */ /* 0x0005e2000c10190e */
[----:B0-----:R-:W-:Y:S01]  /*5670*/  IADD3 R16, P5, R15, R24, RZ ;  /* 0x000000180f107210 */ /* 0x001fe20007fbe0ff */
[-C--:B------:R-:W-:Y:S01]  /*5680*/  FMUL R31, R38, R7.reuse ;  /* 0x00000007261f7220 */ /* 0x080fe20000400000 */
[----:B------:R-:W-:Y:S01]  /*5690*/  IADD3 R24, P6, R13, R20, RZ ;  /* 0x000000140d187210 */ /* 0x000fe20007fde0ff */
[-C--:B------:R-:W-:Y:S01]  /*56a0*/  FMUL R69, R69, R7.reuse ;  /* 0x0000000745457220 */ /* 0x080fe20000400000 */
[-C--:B------:R-:W-:Y:S01]  /*56b0*/  FMUL R71, R71, R7.reuse ;  /* 0x0000000747477220 */ /* 0x080fe20000400000 */
[----:B------:R-:W-:Y:S01]  /*56c0*/  IMAD.X R17, R14, 0x1, R25, P5 ;  /* 0x000000010e117824 */ /* 0x000fe200028e0619 */
[----:B-1----:R-:W-:Y:S01]  /*56d0*/  IADD3 R18, P5, R15, R26, RZ ;  /* 0x0000001a0f127210 */ /* 0x002fe20007fbe0ff */
        /* <DEDUP_REMOVED lines=8> */
[-C--:B--2---:R-:W-:Y:S01]  /*5760*/  FMUL R29, R40, R7.reuse ;  /* 0x00000007281d7220 */ /* 0x084fe20000400000 */
        /* <DEDUP_REMOVED lines=32> */
[----:B------:R-:W-:-:S03]  /*5970*/  FMUL R87, R87, R7 ;  /* 0x0000000757577220 */ /* 0x000fc60000400000 */
[----:B------:R2:W-:Y:S01]  /*5980*/  @P5 STG.E desc[UR14][R20.64], R29 ;  /* 0x0000001d14005986 */ /* 0x0005e2000c10190e */
[----:B0-----:R-:W-:Y:S01]  /*5990*/  IADD3 R16, P5, R15, R24, RZ ;  /* 0x000000180f107210 */ /* 0x001fe20007fbe0ff */
[----:B------:R-:W-:Y:S01]  /*59a0*/  FMUL R31, R46, R7 ;  /* 0x000000072e1f7220 */ /* 0x000fe20000400000 */
[----:B------:R-:W-:-:S03]  /*59b0*/  IADD3 R24, P6, R13, R20, RZ ;  /* 0x000000140d187210 */ /* 0x000fc60007fde0ff */
        /* <DEDUP_REMOVED lines=10> */
[----:B--2---:R-:W-:Y:S01]  /*5a60*/  FMUL R29, R48, R7 ;  /* 0x00000007301d7220 */ /* 0x004fe20000400000 */
[C---:B------:R-:W-:Y:S01]  /*5a70*/  ISETP.GT.AND P1, PT, R8.reuse, 0x8, P1 ;  /* 0x000000080800780c */ /* 0x040fe20000f24270 */
[----:B------:R1:W-:Y:S01]  /*5a80*/  @P2 STG.E desc[UR14][R18.64], R47 ;  /* 0x0000002f12002986 */ /* 0x0003e2000c10190e */
[----:B------:R-:W-:Y:S01]  /*5a90*/  ISETP.GT.AND P2, PT, R8, RZ, P4 ;  /* 0x000000ff0800720c */ /* 0x000fe20002744270 */
[----:B------:R-:W-:Y:S01]  /*5aa0*/  IMAD.X R27, R12, 0x1, R23, P6 ;  /* 0x000000010c1b7824 */ /* 0x000fe200030e0617 */
[----:B------:R-:W-:-:S05]  /*5ab0*/  ISETP.GT.AND P4, PT, R8, 0x8, P4 ;  /* 0x000000080800780c */ /* 0x000fca0002784270 */
        /* <DEDUP_REMOVED lines=135> */
[----:B------:R-:W-:Y:S01]  /*6330*/  IMAD.X R23, R12, 0x1, R27, P6 ;  /* 0x000000010c177824 */ /* 0x000fe200030e061b */
[----:B------:R1:W-:Y:S01]  /*6340*/  @P4 STG.E desc[UR14][R18.64], R75 ;  /* 0x0000004b12004986 */ /* 0x0003e2000c10190e */
[----:B------:R-:W-:-:S02]  /*6350*/  ISETP.GT.AND P4, PT, R8, RZ, P1 ;  /* 0x000000ff0800720c */ /* 0x000fc40000f84270 */
[C---:B------:R-:W-:Y:S02]  /*6360*/  ISETP.GT.AND P2, PT, R8.reuse, 0x8, P2 ;  /* 0x000000080800780c */ /* 0x040fe40001744270 */
[----:B------:R-:W-:-:S03]  /*6370*/  ISETP.GT.AND P1, PT, R8, 0x8, P1 ;  /* 0x000000080800780c */ /* 0x000fc60000f24270 */
        /* <DEDUP_REMOVED lines=21> */
[C---:B0-----:R-:W-:Y:S01]  /*64d0*/  IADD3 R16, P5, R15.reuse, R20, RZ ;  /* 0x000000140f107210 */ /* 0x041fe20007fbe0ff */
[----:B------:R-:W-:Y:S01]  /*64e0*/  FMUL R31, R82, R7 ;  /* 0x00000007521f7220 */ /* 0x000fe20000400000 */
[----:B-1----:R-:W-:-:S03]  /*64f0*/  IADD3 R18, P6, R15, R22, RZ ;  /* 0x000000160f127210 */ /* 0x002fc60007fde0ff */
[C---:B------:R-:W-:Y:S01]  /*6500*/  IMAD.X R17, R14.reuse, 0x1, R21, P5 ;  /* 0x000000010e117824 */ /* 0x040fe200028e0615 */
[----:B------:R0:W-:Y:S01]  /*6510*/  @P1 STG.E desc[UR14][R26.64], R81 ;  /* 0x000000511a001986 */ /* 0x0001e2000c10190e */
[C---:B------:R-:W-:Y:S01]  /*6520*/  ISETP.GT.AND P1, PT, R11.reuse, 0x78, PT ;  /* 0x000000780b00780c */ /* 0x040fe20003f24270 */
[----:B------:R-:W-:Y:S01]  /*6530*/  IMAD.X R19, R14, 0x1, R23, P6 ;  /* 0x000000010e137824 */ /* 0x000fe200030e0617 */
[----:B------:R-:W-:Y:S01]  /*6540*/  ISETP.GT.AND P5, PT, R11, 0x79, PT ;  /* 0x000000790b00780c */ /* 0x000fe20003fa4270 */
[----:B------:R0:W-:Y:S01]  /*6550*/  @P4 STG.E desc[UR14][R16.64], R31 ;  /* 0x0000001f10004986 */ /* 0x0001e2000c10190e */
[-C--:B------:R-:W-:Y:S01]  /*6560*/  IADD3 R20, P4, R13, R24.reuse, RZ ;  /* 0x000000180d147210 */ /* 0x080fe20007f9e0ff */
[----:B------:R-:W-:Y:S01]  /*6570*/  FMUL R11, R84, R7 ;  /* 0x00000007540b7220 */ /* 0x000fe20000400000 */
[----:B--2---:R-:W-:Y:S01]  /*6580*/  IADD3 R24, P6, R15, R24, RZ ;  /* 0x000000180f187210 */ /* 0x004fe20007fde0ff */
[----:B------:R0:W-:Y:S01]  /*6590*/  @P2 STG.E desc[UR14][R18.64], R83 ;  /* 0x0000005312002986 */ /* 0x0001e2000c10190e */
[----:B------:R-:W-:Y:S01]  /*65a0*/  ISETP.GT.AND P2, PT, R8, RZ, P1 ;  /* 0x000000ff0800720c */ /* 0x000fe20000f44270 */
[--C-:B------:R-:W-:Y:S01]  /*65b0*/  IMAD.X R21, R12, 0x1, R25.reuse, P4 ;  /* 0x000000010c157824 */ /* 0x100fe200020e0619 */
[----:B------:R-:W-:Y:S01]  /*65c0*/  ISETP.GT.AND P4, PT, R8, RZ, P5 ;  /* 0x000000ff0800720c */ /* 0x000fe20002f84270 */
[----:B------:R-:W-:Y:S01]  /*65d0*/  IMAD.X R25, R14, 0x1, R25, P6 ;  /* 0x000000010e197824 */ /* 0x000fe200030e0619 */
[----:B------:R-:W-:-:S02]  /*65e0*/  IADD3 R22, P6, R13, R26, RZ ;  /* 0x0000001a0d167210 */ /* 0x000fc40007fde0ff */
[C---:B------:R-:W-:Y:S02]  /*65f0*/  ISETP.GT.AND P1, PT, R8.reuse, 0x8, P1 ;  /* 0x000000080800780c */ /* 0x040fe40000f24270 */
[----:B------:R-:W-:Y:S01]  /*6600*/  ISETP.GT.AND P5, PT, R8, 0x8, P5 ;  /* 0x000000080800780c */ /* 0x000fe20002fa4270 */
[--C-:B------:R-:W-:Y:S01]  /*6610*/  IMAD.X R23, R12, 0x1, R27.reuse, P6 ;  /* 0x000000010c177824 */ /* 0x100fe200030e061b */
[----:B------:R-:W-:Y:S01]  /*6620*/  IADD3 R12, P6, R15, R26, RZ ;  /* 0x0000001a0f0c7210 */ /* 0x000fe20007fde0ff */
[----:B------:R-:W-:Y:S02]  /*6630*/  FMUL R15, R86, R7 ;  /* 0x00000007560f7220 */ /* 0x000fe40000400000 */
[----:B------:R0:W-:Y:S02]  /*6640*/  @P2 STG.E desc[UR14][R20.64], R11 ;  /* 0x0000000b14002986 */ /* 0x0001e4000c10190e */
[----:B------:R-:W-:Y:S02]  /*6650*/  IMAD.X R13, R14, 0x1, R27, P6 ;  /* 0x000000010e0d7824 */ /* 0x000fe400030e061b */
[----:B------:R0:W-:Y:S04]  /*6660*/  @P4 STG.E desc[UR14][R22.64], R85 ;  /* 0x0000005516004986 */ /* 0x0001e8000c10190e */
[----:B------:R0:W-:Y:S04]  /*6670*/  @P1 STG.E desc[UR14][R24.64], R15 ;  /* 0x0000000f18001986 */ /* 0x0001e8000c10190e */
[----:B------:R0:W-:Y:S02]  /*6680*/  @P5 STG.E desc[UR14][R12.64], R87 ;  /* 0x000000570c005986 */ /* 0x0001e4000c10190e */
.L_x_150:
[----:B------:R-:W-:Y:S05]  /*6690*/  BSYNC B0 ;  /* 0x0000000000007941 */ /* 0x000fea0003800000 */
.L_x_26:
[----:B------:R-:W-:Y:S01]  /*66a0*/  ULDC UR8, c[0x0][0xc] ;  /* 0x0000030000087ab9 */ /* 0x000fe20000000800 */
[----:B------:R-:W-:Y:S01]  /*66b0*/  ULDC UR9, c[0x0][0x10] ;  /* 0x0000040000097ab9 */ /* 0x000fe20000000800 */
[----:B0---4-:R-:W0:Y:S01]  /*66c0*/  LDC R11, c[0x0][0x14] ;  /* 0x00000500ff0b7b82 */ /* 0x011e220000000800 */
[----:B------:R-:W-:Y:S01]  /*66d0*/  UIMAD.WIDE.U32 UR8, UR8, UR9, URZ ;  /* 0x00000009080872a5 */ /* 0x000fe2000f8e003f */
[----:B------:R-:W-:Y:S01]  /*66e0*/  PRMT R8, RZ, 0x7610, R8 ;  /* 0x00007610ff087816 */ /* 0x000fe20000000008 */
[----:B------:R-:W-:Y:S02]  /*66f0*/  IMAD.MOV.U32 R18, RZ, RZ, -0x1 ;  /* 0xffffffffff127424 */ /* 0x000fe400078e00ff */
[----:B------:R-:W-:Y:S02]  /*6700*/  IMAD.MOV.U32 R12, RZ, RZ, -0x1 ;  /* 0xffffffffff0c7424 */ /* 0x000fe400078e00ff */
[----:B0-----:R-:W-:-:S04]  /*6710*/  IMAD.WIDE.U32 R2, R11, UR8, R2 ;  /* 0x000000080b027c25 */ /* 0x001fc8000f8e0002 */
[----:B------:R-:W-:Y:S01]  /*6720*/  IMAD R11, R11, UR9, RZ ;  /* 0x000000090b0b7c24 */ /* 0x000fe2000f8e02ff */
[----:B------:R-:W-:Y:S02]  /*6730*/  ULDC.64 UR8, c[0x0][0x750] ;  /* 0x0001d40000087ab9 */ /* 0x000fe40000000a00 */
[----:B------:R-:W-:Y:S01]  /*6740*/  ISETP.GE.U32.AND P1, PT, R2, UR8, PT ;  /* 0x0000000802007c0c */ /* 0x000fe2000bf26070 */
[----:B------:R-:W-:-:S05]  /*6750*/  IMAD.IADD R3, R3, 0x1, R11 ;  /* 0x0000000103037824 */ /* 0x000fca00078e020b */
[----:B------:R-:W-:-:S13]  /*6760*/  ISETP.GE.U32.AND.EX P1, PT, R3, UR9, PT, P1 ;  /* 0x0000000903007c0c */ /* 0x000fda000bf26110 */
[----:B------:R-:W-:Y:S05]  /*6770*/  @P1 BRA `(.L_x_151) ;  /* 0x0000000400641947 */ /* 0x000fea0003800000 */
[----:B------:R-:W0:Y:S01]  /*6780*/  S2R R18, SR_CTAID.X ;  /* 0x0000000000127919 */ /* 0x000e220000002500 */
[----:B---3--:R-:W3:Y:S01]  /*6790*/  LDC.64 R16, c[0x0][0x728] ;  /* 0x0001ca00ff107b82 */ /* 0x008ee20000000a00 */
[----:B------:R-:W-:Y:S01]  /*67a0*/  ULDC UR7, c[0x0][0x150] ;  /* 0x0000540000077ab9 */ /* 0x000fe20000000800 */
[----:B------:R-:W-:Y:S01]  /*67b0*/  IMAD.MOV.U32 R14, RZ, RZ, R2 ;  /* 0x000000ffff0e7224 */ /* 0x000fe200078e0002 */
[----:B------:R-:W4:Y:S01]  /*67c0*/  S2R R24, SR_CTAID.Y ;  /* 0x0000000000187919 */ /* 0x000f220000002600 */
[----:B------:R-:W-:-:S04]  /*67d0*/  IMAD.MOV.U32 R15, RZ, RZ, R3 ;  /* 0x000000ffff0f7224 */ /* 0x000fc800078e0003 */
[----:B------:R-:W1:Y:S08]  /*67e0*/  LDC R23, c[0x0][0x144] ;  /* 0x00005100ff177b82 */ /* 0x000e700000000800 */
[----:B------:R-:W1:Y:S08]  /*67f0*/  LDC R8, c[0x0][0x730] ;  /* 0x0001cc00ff087b82 */ /* 0x000e700000000800 */
[----:B------:R-:W1:Y:S01]  /*6800*/  LDC.64 R20, c[0x0][0x720] ;  /* 0x0001c800ff147b82 */ /* 0x000e620000000a00 */
[----:B---3--:R-:W-:-:S04]  /*6810*/  ISETP.NE.U32.AND P1, PT, R16, RZ, PT ;  /* 0x000000ff1000720c */ /* 0x008fc80003f25070 */
[----:B------:R-:W-:Y:S02]  /*6820*/  ISETP.NE.AND.EX P1, PT, R17, RZ, PT, P1 ;  /* 0x000000ff1100720c */ /* 0x000fe40003f25310 */
[----:B0-----:R-:W-:-:S05]  /*6830*/  I2FP.F32.U32 R10, R18 ;  /* 0x00000012000a7245 */ /* 0x001fca0000201000 */
[----:B------:R-:W-:-:S04]  /*6840*/  FMUL R10, R10, UR7 ;  /* 0x000000070a0a7c20 */ /* 0x000fc80008400000 */
[----:B------:R0:W3:Y:S02]  /*6850*/  F2I.U32.TRUNC.NTZ R22, R10 ;  /* 0x0000000a00167305 */ /* 0x0000e4000020f000 */
[----:B----4-:R-:W-:Y:S05]  /*6860*/  @!P1 BRA `(.L_x_152) ;  /* 0x0000000000289947 */ /* 0x010fea0003800000 */
[----:B------:R-:W4:Y:S02]  /*6870*/  LDC R11, c[0x0][0x734] ;  /* 0x0001cd00ff0b7b82 */ /* 0x000f240000000800 */
[----:B----4-:R-:W-:-:S05]  /*6880*/  IADD3 R15, P1, R2, R11, RZ ;  /* 0x0000000b020f7210 */ /* 0x010fca0007f3e0ff */
[----:B------:R-:W-:-:S04]  /*6890*/  IMAD.X R19, RZ, RZ, R3, P1 ;  /* 0x000000ffff137224 */ /* 0x000fc800008e0603 */
[----:B0-----:R-:W-:-:S04]  /*68a0*/  IMAD.WIDE.U32 R10, R19, R16, RZ ;  /* 0x00000010130a7225 */ /* 0x001fc800078e00ff */
[----:B------:R-:W-:-:S04]  /*68b0*/  IMAD.WIDE.U32 R12, P1, R15, R17, R10 ;  /* 0x000000110f0c7225 */ /* 0x000fc8000782000a */
[----:B------:R-:W-:-:S04]  /*68c0*/  IMAD.WIDE.U32 R10, R15, R16, RZ ;  /* 0x000000100f0a7225 */ /* 0x000fc800078e00ff */
[----:B------:R-:W-:Y:S01]  /*68d0*/  IMAD.X R15, RZ, RZ, RZ, P1 ;  /* 0x000000ffff0f7224 */ /* 0x000fe200008e06ff */
[----:B------:R-:W-:Y:S01]  /*68e0*/  IADD3 RZ, P1, R11, R12, RZ ;  /* 0x0000000c0bff7210 */ /* 0x000fe20007f3e0ff */
[----:B------:R-:W-:-:S04]  /*68f0*/  IMAD.MOV.U32 R14, RZ, RZ, R13 ;  /* 0x000000ffff0e7224 */ /* 0x000fc800078e000d */
[----:B------:R-:W-:-:S08]  /*6900*/  IMAD.WIDE.U32.X R14, R19, R17, R14, P1 ;  /* 0x00000011130e7225 */ /* 0x000fd000008e040e */
.L_x_152:
[----:B------:R-:W4:Y:S01]  /*6910*/  LDC.64 R28, c[0x0][0x740] ;  /* 0x0001d000ff1c7b82 */ /* 0x000f220000000a00 */
[-CC-:B-1----:R-:W-:Y:S01]  /*6920*/  SHF.R.U64 R19, R14, R8.reuse, R15.reuse ;  /* 0x000000080e137219 */ /* 0x182fe2000000120f */
[----:B---3--:R-:W-:Y:S01]  /*6930*/  IMAD.MOV R22, RZ, RZ, -R22 ;  /* 0x000000ffff167224 */ /* 0x008fe200078e0a16 */
[----:B------:R-:W-:Y:S01]  /*6940*/  SHF.R.U32.HI R8, RZ, R8, R15 ;  /* 0x00000008ff087219 */ /* 0x000fe2000001160f */
[----:B------:R-:W-:Y:S01]  /*6950*/  ULDC UR7, c[0x0][0x154] ;  /* 0x0000550000077ab9 */ /* 0x000fe20000000800 */
[----:B------:R-:W-:Y:S01]  /*6960*/  IADD3 R13, P1, RZ, -R19, RZ ;  /* 0x80000013ff0d7210 */ /* 0x000fe20007f3e0ff */
[----:B------:R-:W-:Y:S02]  /*6970*/  IMAD R25, R23, R22, R18 ;  /* 0x0000001617197224 */ /* 0x000fe400078e0212 */
[----:B------:R-:W1:Y:S01]  /*6980*/  LDC R12, c[0x0][0x718] ;  /* 0x0001c600ff0c7b82 */ /* 0x000e620000000800 */
[----:B------:R-:W-:Y:S02]  /*6990*/  IMAD.MOV.U32 R15, RZ, RZ, 0x1 ;  /* 0x00000001ff0f7424 */ /* 0x000fe400078e00ff */
[----:B------:R-:W-:-:S04]  /*69a0*/  IMAD.X R11, RZ, RZ, ~R8, P1 ;  /* 0x000000ffff0b7224 */ /* 0x000fc800008e0e08 */
[-C--:B------:R-:W-:Y:S01]  /*69b0*/  IMAD R8, R11, R20.reuse, RZ ;  /* 0x000000140b087224 */ /* 0x080fe200078e02ff */
[----:B------:R-:W3:Y:S01]  /*69c0*/  LDC R14, c[0x0][0x708] ;  /* 0x0001c200ff0e7b82 */ /* 0x000ee20000000800 */
[----:B0-----:R-:W-:-:S04]  /*69d0*/  IMAD.WIDE.U32 R10, R13, R20, R2 ;  /* 0x000000140d0a7225 */ /* 0x001fc800078e0002 */
[----:B------:R-:W-:Y:S01]  /*69e0*/  IMAD R13, R13, R21, R8 ;  /* 0x000000150d0d7224 */ /* 0x000fe200078e0208 */
[----:B------:R-:W-:Y:S02]  /*69f0*/  I2FP.F32.U32 R8, R24 ;  /* 0x0000001800087245 */ /* 0x000fe40000201000 */
[----:B------:R-:W0:Y:S01]  /*6a00*/  LDC R26, c[0x0][0x758] ;  /* 0x0001d600ff1a7b82 */ /* 0x000e220000000800 */
[----:B------:R-:W-:Y:S01]  /*6a10*/  IMAD.IADD R11, R11, 0x1, R13 ;  /* 0x000000010b0b7824 */ /* 0x000fe200078e020d */
[----:B----4-:R-:W-:Y:S01]  /*6a20*/  ISETP.NE.U32.AND P1, PT, R28, RZ, PT ;  /* 0x000000ff1c00720c */ /* 0x010fe20003f25070 */
[----:B------:R-:W-:Y:S01]  /*6a30*/  FMUL R8, R8, UR7 ;  /* 0x0000000708087c20 */ /* 0x000fe20008400000 */
[----:B------:R-:W-:Y:S02]  /*6a40*/  IMAD.MOV.U32 R13, RZ, RZ, -0x1 ;  /* 0xffffffffff0d7424 */ /* 0x000fe400078e00ff */
[----:B------:R-:W-:Y:S01]  /*6a50*/  ISETP.NE.AND.EX P1, PT, R29, RZ, PT, P1 ;  /* 0x000000ff1d00720c */ /* 0x000fe20003f25310 */
[----:B------:R4:W0:Y:S01]  /*6a60*/  F2I.U32.TRUNC.NTZ R21, R8 ;  /* 0x0000000800157305 */ /* 0x000822000020f000 */
[----:B------:R-:W2:Y:S01]  /*6a70*/  LDC R23, c[0x0][0x148] ;  /* 0x00005200ff177b82 */ /* 0x000ea20000000800 */
[----:B-1----:R-:W-:-:S02]  /*6a80*/  SHF.R.U64 R18, R10, R12, R11 ;  /* 0x0000000c0a127219 */ /* 0x002fc4000000120b */
[----:B------:R-:W-:-:S05]  /*6a90*/  SHF.R.U32.HI R11, RZ, R12, R11 ;  /* 0x0000000cff0b7219 */ /* 0x000fca000001160b */
[----:B------:R-:W1:Y:S01]  /*6aa0*/  LDC R22, c[0x0][0x700] ;  /* 0x0001c000ff167b82 */ /* 0x000e620000000800 */
[-CC-:B---3--:R-:W-:Y:S02]  /*6ab0*/  SHF.R.U64 R16, R18, R14.reuse, R11.reuse ;  /* 0x0000000e12107219 */ /* 0x188fe4000000120b */
[----:B------:R-:W-:-:S05]  /*6ac0*/  SHF.R.U32.HI R11, RZ, R14, R11 ;  /* 0x0000000eff0b7219 */ /* 0x000fca000001160b */
[----:B------:R-:W3:Y:S01]  /*6ad0*/  LDC R30, c[0x0][0x748] ;  /* 0x0001d200ff1e7b82 */ /* 0x000ee20000000800 */
[-CC-:B0-----:R-:W-:Y:S02]  /*6ae0*/  SHF.R.U64 R20, R16, R26.reuse, R11.reuse ;  /* 0x0000001a10147219 */ /* 0x181fe4000000120b */
[-C--:B------:R-:W-:Y:S02]  /*6af0*/  SHF.L.U32 R13, R13, R26.reuse, RZ ;  /* 0x0000001a0d0d7219 */ /* 0x080fe400000006ff */
[-C--:B------:R-:W-:Y:S01]  /*6b00*/  SHF.R.U32.HI R11, RZ, R26.reuse, R11 ;  /* 0x0000001aff0b7219 */ /* 0x080fe2000001160b */
[----:B------:R-:W-:Y:S01]  /*6b10*/  IMAD.MOV.U32 R10, RZ, RZ, R20 ;  /* 0x000000ffff0a7224 */ /* 0x000fe200078e0014 */
[----:B------:R-:W-:Y:S01]  /*6b20*/  SHF.L.U32 R26, R15, R26, RZ ;  /* 0x0000001a0f1a7219 */ /* 0x000fe200000006ff */
[----:B------:R-:W0:Y:S01]  /*6b30*/  LDC R31, c[0x0][0x738] ;  /* 0x0001ce00ff1f7b82 */ /* 0x000e220000000800 */
[----:B------:R-:W-:-:S07]  /*6b40*/  LOP3.LUT R27, RZ, R13, RZ, 0x33, !PT ;  /* 0x0000000dff1b7212 */ /* 0x000fce00078e33ff */
[----:B------:R-:W0:Y:S01]  /*6b50*/  LDC R32, c[0x0][0x710] ;  /* 0x0001c400ff207b82 */ /* 0x000e220000000800 */
[----:B----4-:R-:W-:Y:S05]  /*6b60*/  @!P1 BRA `(.L_x_153) ;  /* 0x0000000000289947 */ /* 0x010fea0003800000 */
        /* <DEDUP_REMOVED lines=10> */
.L_x_153:
[----:B---3--:R-:W-:Y:S01]  /*6c10*/  SHF.R.U64 R8, R10, R30, R11 ;  /* 0x0000001e0a087219 */ /* 0x008fe2000000120b */
[----:B-1----:R-:W-:Y:S01]  /*6c20*/  VIADD R15, R22, 0xffffffff ;  /* 0xffffffff160f7836 */ /* 0x002fe20000000000 */
[----:B------:R-:W-:Y:S01]  /*6c30*/  LOP3.LUT R13, R16, R27, RZ, 0xc0, !PT ;  /* 0x0000001b100d7212 */ /* 0x000fe200078ec0ff */
[----:B------:R-:W-:Y:S02]  /*6c40*/  IMAD.MOV R21, RZ, RZ, -R21 ;  /* 0x000000ffff157224 */ /* 0x000fe400078e0a15 */
[----:B------:R-:W-:Y:S02]  /*6c50*/  IMAD.MOV R11, RZ, RZ, -R8 ;  /* 0x000000ffff0b7224 */ /* 0x000fe400078e0a08 */
[----:B------:R-:W-:Y:S01]  /*6c60*/  IMAD R10, R26, R8, R13 ;  /* 0x000000081a0a7224 */ /* 0x000fe200078e020d */
[----:B------:R-:W-:Y:S01]  /*6c70*/  LOP3.LUT R13, R18, R15, RZ, 0xc0, !PT ;  /* 0x0000000f120d7212 */ /* 0x000fe200078ec0ff */
[----:B--2---:R-:W-:Y:S02]  /*6c80*/  @P3 IMAD R25, R23, R21, R24 ;  /* 0x0000001517193224 */ /* 0x004fe400078e0218 */
[----:B0-----:R-:W-:-:S02]  /*6c90*/  IMAD R8, R11, R31, R20 ;  /* 0x0000001f0b087224 */ /* 0x001fc400078e0214 */
[----:B------:R-:W-:Y:S02]  /*6ca0*/  IMAD R10, R10, R32, R25 ;  /* 0x000000200a0a7224 */ /* 0x000fe400078e0219 */
[----:B------:R-:W-:Y:S02]  /*6cb0*/  IMAD.MOV.U32 R12, RZ, RZ, 0x1 ;  /* 0x00000001ff0c7424 */ /* 0x000fe400078e00ff */
[----:B------:R-:W-:-:S03]  /*6cc0*/  IMAD R11, R8, R22, R13 ;  /* 0x00000016080b7224 */ /* 0x000fc600078e020d */
[----:B------:R-:W-:Y:S01]  /*6cd0*/  PRMT R8, R12, 0x7610, R8 ;  /* 0x000076100c087816 */ /* 0x000fe20000000008 */
[----:B------:R-:W-:Y:S01]  /*6ce0*/  IMAD.MOV.U32 R12, RZ, RZ, R19 ;  /* 0x000000ffff0c7224 */ /* 0x000fe200078e0013 */
[----:B------:R-:W-:Y:S02]  /*6cf0*/  SEL R18, R11, R10, !P3 ;  /* 0x0000000a0b127207 */ /* 0x000fe40005800000 */
[----:B------:R-:W-:-:S07]  /*6d00*/  SEL R10, R10, R11, !P3 ;  /* 0x0000000b0a0a7207 */ /* 0x000fce0005800000 */
.L_x_151:
[----:B------:R-:W-:Y:S01]  /*6d10*/  LOP3.LUT P1, RZ, R8, 0xff, RZ, 0xc0, !PT ;  /* 0x000000ff08ff7812 */ /* 0x000fe2000782c0ff */
[----:B------:R-:W-:-:S12]  /*6d20*/  IMAD.MOV.U32 R14, RZ, RZ, R10 ;  /* 0x000000ffff0e7224 */ /* 0x000fd800078e000a */
[----:B------:R-:W-:Y:S05]  /*6d30*/  @P1 BRA `(.L_x_154) ;  /* 0xffffffa400441947 */ /* 0x000fea000383ffff */
[----:B------:R-:W-:Y:S05]  /*6d40*/  EXIT ;  /* 0x000000000000794d */ /* 0x000fea0003800000 */
.L_x_8:
[----:B0-----:R-:W-:Y:S01]  /*6d50*/  ULDC.64 UR4, c[0x0][0x750] ;  /* 0x0001d40000047ab9 */ /* 0x001fe20000000a00 */
        /* <DEDUP_REMOVED lines=25> */
.L_x_156:
[----:B------:R-:W0:Y:S01]  /*6ef0*/  LDC.64 R28, c[0x0][0x740] ;  /* 0x0001d000ff1c7b82 */ /* 0x000e220000000a00 */
[-CC-:B------:R-:W-:Y:S01]  /*6f00*/  SHF.R.U64 R21, R16, R6.reuse, R17.reuse ;  /* 0x0000000610157219 */ /* 0x180fe20000001211 */
[----:B------:R-:W-:Y:S01]  /*6f10*/  IMAD.MOV.U32 R31, RZ, RZ, 0x1 ;  /* 0x00000001ff1f7424 */ /* 0x000fe200078e00ff */
[----:B------:R-:W-:Y:S02]  /*6f20*/  SHF.R.U32.HI R5, RZ, R6, R17 ;  /* 0x00000006ff057219 */ /* 0x000fe40000011611 */
[----:B------:R-:W-:-:S03]  /*6f30*/  IADD3 R15, P0, RZ, -R21, RZ ;  /* 0x80000015ff0f7210 */ /* 0x000fc60007f1e0ff */
[----:B------:R-:W1:Y:S02]  /*6f40*/  LDC R14, c[0x0][0x718] ;  /* 0x0001c600ff0e7b82 */ /* 0x000e640000000800 */
[----:B------:R-:W-:Y:S02]  /*6f50*/  IMAD.X R5, RZ, RZ, ~R5, P0 ;  /* 0x000000ffff057224 */ /* 0x000fe400000e0e05 */
[----:B------:R-:W-:-:S04]  /*6f60*/  IMAD.WIDE.U32 R12, R15, R22, R2 ;  /* 0x000000160f0c7225 */ /* 0x000fc800078e0002 */
[----:B------:R-:W2:Y:S01]  /*6f70*/  LDC R16, c[0x0][0x708] ;  /* 0x0001c200ff107b82 */ /* 0x000ea20000000800 */
[----:B------:R-:W-:-:S04]  /*6f80*/  IMAD R6, R5, R22, RZ ;  /* 0x0000001605067224 */ /* 0x000fc800078e02ff */
[----:B------:R-:W-:-:S03]  /*6f90*/  IMAD R5, R15, R23, R6 ;  /* 0x000000170f057224 */ /* 0x000fc600078e0206 */
[----:B------:R-:W3:Y:S01]  /*6fa0*/  LDC R26, c[0x0][0x758] ;  /* 0x0001d600ff1a7b82 */ /* 0x000ee20000000800 */
[----:B------:R-:W-:Y:S01]  /*6fb0*/  IMAD.IADD R5, R13, 0x1, R5 ;  /* 0x000000010d057824 */ /* 0x000fe200078e0205 */
[----:B0-----:R-:W-:Y:S01]  /*6fc0*/  ISETP.NE.U32.AND P0, PT, R28, RZ, PT ;  /* 0x000000ff1c00720c */ /* 0x001fe20003f05070 */
[----:B------:R-:W-:-:S03]  /*6fd0*/  IMAD.MOV.U32 R13, RZ, RZ, -0x1 ;  /* 0xffffffffff0d7424 */ /* 0x000fc600078e00ff */
        /* <DEDUP_REMOVED lines=25> */
.L_x_157:
[----:B-1----:R-:W-:Y:S01]  /*7170*/  SHF.R.U64 R6, R12, R25, R13 ;  /* 0x000000190c067219 */ /* 0x002fe2000000120d */
[----:B0-----:R-:W-:Y:S01]  /*7180*/  VIADD R13, R24, 0xffffffff ;  /* 0xffffffff180d7836 */ /* 0x001fe20000000000 */
[----:B------:R-:W-:Y:S01]  /*7190*/  SHF.L.U32 R9, R31, R26, RZ ;  /* 0x0000001a1f097219 */ /* 0x000fe200000006ff */
[----:B------:R-:W-:Y:S01]  /*71a0*/  @P3 IMAD R10, R11, R20, R8 ;  /* 0x000000140b0a3224 */ /* 0x000fe200078e0208 */
[----:B------:R-:W-:Y:S01]  /*71b0*/  LOP3.LUT R5, R22, R33, RZ, 0xc0, !PT ;  /* 0x0000002116057212 */ /* 0x000fe200078ec0ff */
[----:B------:R-:W-:Y:S01]  /*71c0*/  IMAD.MOV R12, RZ, RZ, -R6 ;  /* 0x000000ffff0c7224 */ /* 0x000fe200078e0a06 */
[----:B------:R-:W-:Y:S01]  /*71d0*/  LOP3.LUT R18, R18, R13, RZ, 0xc0, !PT ;  /* 0x0000000d12127212 */ /* 0x000fe200078ec0ff */
[----:B------:R-:W-:Y:S02]  /*71e0*/  IMAD.MOV.U32 R19, RZ, RZ, R21 ;  /* 0x000000ffff137224 */ /* 0x000fe400078e0015 */
[----:B------:R-:W-:Y:S02]  /*71f0*/  IMAD R9, R9, R6, R5 ;  /* 0x0000000609097224 */ /* 0x000fe400078e0205 */
[----:B--2---:R-:W-:-:S02]  /*7200*/  IMAD R5, R12, R27, R23 ;  /* 0x0000001b0c057224 */ /* 0x004fc400078e0217 */
[----:B---3--:R-:W-:Y:S02]  /*7210*/  IMAD R6, R9, R30, R10 ;  /* 0x0000001e09067224 */ /* 0x008fe400078e020a */
[----:B------:R-:W-:Y:S02]  /*7220*/  IMAD R9, R5, R24, R18 ;  /* 0x0000001805097224 */ /* 0x000fe400078e0212 */
[----:B------:R-:W-:-:S03]  /*7230*/  IMAD.MOV.U32 R12, RZ, RZ, 0x1 ;  /* 0x00000001ff0c7424 */ /* 0x000fc600078e00ff */
[----:B------:R-:W-:Y:S02]  /*7240*/  SEL R5, R9, R6, !P3 ;  /* 0x0000000609057207 */ /* 0x000fe40005800000 */
[----:B------:R-:W-:-:S07]  /*7250*/  SEL R6, R6, R9, !P3 ;  /* 0x0000000906067207 */ /* 0x000fce0005800000 */
.L_x_155:
[----:B------:R-:W-:-:S08]  /*7260*/  NOP ;  /* 0x0000000000007918 */ /* 0x000fd00000000000 */
[----:B------:R-:W0:-:S00]  /*7270*/  USETMAXREG.DEALLOC.CTAPOOL 0x28 ;  /* 0x00000028000079c8 */ /* 0x000e0000080e0500 */
[----:B0-----:R-:W-:-:S13]  /*7280*/  ISETP.NE.AND P0, PT, R7, RZ, PT ;  /* 0x000000ff0700720c */ /* 0x001fda0003f05270 */
[----:B------:R-:W-:Y:S05]  /*7290*/  @P0 EXIT ;  /* 0x000000000000094d */ /* 0x000fea0003800000 */
[----:B------:R-:W-:Y:S01]  /*72a0*/  LOP3.LUT P0, RZ, R12, 0xff, RZ, 0xc0, !PT ;  /* 0x000000ff0cff7812 */ /* 0x000fe2000780c0ff */
[----:B------:R-:W-:Y:S02]  /*72b0*/  IMAD.MOV.U32 R10, RZ, RZ, 0x1 ;  /* 0x00000001ff0a7424 */ /* 0x000fe400078e00ff */
[----:B------:R-:W-:-:S10]  /*72c0*/  IMAD.MOV.U32 R11, RZ, RZ, RZ ;  /* 0x000000ffff0b7224 */ /* 0x000fd400078e00ff */
[----:B------:R-:W-:Y:S05]  /*72d0*/  @!P0 BRA `(.L_x_158) ;  /* 0x0000000c00788947 */ /* 0x000fea0003800000 */
[----:B------:R-:W0:Y:S01]  /*72e0*/  LDC R7, c[0x0][0x28c] ;  /* 0x0000a300ff077b82 */ /* 0x000e220000000800 */
[----:B------:R-:W1:Y:S01]  /*72f0*/  S2R R17, SR_CgaCtaId ;  /* 0x0000000000117919 */ /* 0x000e620000008800 */
[----:B------:R-:W-:Y:S01]  /*7300*/  ULDC UR5, c[0x0][0x758] ;  /* 0x0001d60000057ab9 */ /* 0x000fe20000000800 */
[----:B------:R-:W-:Y:S01]  /*7310*/  UMOV UR7, 0xffffffff ;  /* 0xffffffff00077882 */ /* 0x000fe20000000000 */
[----:B------:R-:W-:Y:S01]  /*7320*/  ULDC UR6, c[0x0][0xc] ;  /* 0x0000030000067ab9 */ /* 0x000fe20000000800 */
[----:B------:R-:W-:Y:S01]  /*7330*/  USHF.L.U32 UR9, UR7, UR5, URZ ;  /* 0x0000000507097299 */ /* 0x000fe2000800063f */
[----:B------:R-:W-:Y:S01]  /*7340*/  BSSY B0, `(.L_x_158) ;  /* 0x00000d7000007945 */ /* 0x000fe20003800000 */
[----:B------:R-:W-:Y:S01]  /*7350*/  UMOV UR8, 0x1 ;  /* 0x0000000100087882 */ /* 0x000fe20000000000 */
[----:B------:R-:W-:Y:S01]  /*7360*/  ULDC UR7, c[0x0][0x10] ;  /* 0x0000040000077ab9 */ /* 0x000fe20000000800 */
[----:B------:R-:W-:Y:S01]  /*7370*/  USHF.L.U32 UR5, UR8, UR5, URZ ;  /* 0x0000000508057299 */ /* 0x000fe2000800063f */
[----:B------:R-:W-:Y:S01]  /*7380*/  IMAD.MOV.U32 R13, RZ, RZ, 0x1 ;  /* 0x00000001ff0d7424 */ /* 0x000fe200078e00ff */
[----:B------:R-:W-:Y:S01]  /*7390*/  UIMAD.WIDE.U32 UR6, UR6, UR7, URZ ;  /* 0x00000007060672a5 */ /* 0x000fe2000f8e003f */
[----:B------:R-:W-:Y:S01]  /*73a0*/  LOP3.LUT R12, R4, 0x2, RZ, 0xfc, !PT ;  /* 0x00000002040c7812 */ /* 0x000fe200078efcff */
[----:B------:R-:W-:Y:S01]  /*73b0*/  ULDC UR8, c[0x0][0x14] ;  /* 0x0000050000087ab9 */ /* 0x000fe20000000800 */
[----:B------:R-:W-:Y:S01]  /*73c0*/  IMAD.MOV.U32 R10, RZ, RZ, 0x1 ;  /* 0x00000001ff0a7424 */ /* 0x000fe200078e00ff */
[----:B------:R-:W-:Y:S01]  /*73d0*/  UIMAD.WIDE.U32 UR32, UR6, UR8, URZ ;  /* 0x00000008062072a5 */ /* 0x000fe2000f8e003f */
[----:B------:R-:W-:Y:S01]  /*73e0*/  IMAD.MOV.U32 R11, RZ, RZ, RZ ;  /* 0x000000ffff0b7224 */ /* 0x000fe200078e00ff */
[----:B------:R-:W-:Y:S01]  /*73f0*/  UIMAD UR7, UR7, UR8, URZ ;  /* 0x00000008070772a4 */ /* 0x000fe2000f8e023f */
[----:B------:R-:W-:Y:S01]  /*7400*/  ULDC UR4, c[0x0][0x700] ;  /* 0x0001c00000047ab9 */ /* 0x000fe20000000800 */
[----:B------:R-:W-:-:S02]  /*7410*/  ULOP3.LUT UR6, URZ, UR9, URZ, 0x33, !UPT ;  /* 0x000000093f067292 */ /* 0x000fc4000f8e333f */
[----:B------:R-:W-:Y:S01]  /*7420*/  UIADD3 UR4, UR4, -0x1, URZ ;  /* 0xffffffff04047890 */ /* 0x000fe2000fffe03f */
[----:B0-----:R-:W-:Y:S01]  /*7430*/  VIADD R7, R7, 0x3f ;  /* 0x0000003f07077836 */ /* 0x001fe20000000000 */
[----:B------:R-:W-:Y:S01]  /*7440*/  UIADD3 UR7, UR33, UR7, URZ ;  /* 0x0000000721077290 */ /* 0x000fe2000fffe03f */
[----:B------:R-:W-:-:S03]  /*7450*/  ULDC.64 UR34, c[0x0][0x198] ;  /* 0x0000660000227ab9 */ /* 0x000fc60000000a00 */
[----:B------:R-:W-:-:S04]  /*7460*/  SHF.R.S32.HI R8, RZ, 0x1f, R7 ;  /* 0x0000001fff087819 */ /* 0x000fc80000011407 */
[----:B------:R-:W-:Y:S01]  /*7470*/  LEA.HI R8, R8, R7, RZ, 0x6 ;  /* 0x0000000708087211 */ /* 0x000fe200078f30ff */
[C---:B-1----:R-:W-:Y:S02]  /*7480*/  IMAD.SHL.U32 R15, R17.reuse, 0x40, RZ ;  /* 0x00000040110f7824 */ /* 0x042fe400078e00ff */
[C---:B------:R-:W-:Y:S01]  /*7490*/  IMAD.SHL.U32 R16, R17.reuse, 0x800, RZ ;  /* 0x0000080011107824 */ /* 0x040fe200078e00ff */
[----:B------:R-:W-:Y:S01]  /*74a0*/  SHF.R.S32.HI R14, RZ, 0x6, R8 ;  /* 0x00000006ff0e7819 */ /* 0x000fe20000011408 */
[----:B------:R-:W-:Y:S01]  /*74b0*/  IMAD.SHL.U32 R17, R17, 0x200, RZ ;  /* 0x0000020011117824 */ /* 0x000fe200078e00ff */
[----:B------:R-:W-:Y:S02]  /*74c0*/  LOP3.LUT R15, R15, 0x40, RZ, 0xc0, !PT ;  /* 0x000000400f0f7812 */ /* 0x000fe400078ec0ff */
[----:B------:R-:W-:Y:S01]  /*74d0*/  LOP3.LUT R16, R16, 0x800, RZ, 0xc0, !PT ;  /* 0x0000080010107812 */ /* 0x000fe200078ec0ff */
[----:B------:R-:W-:Y:S01]  /*74e0*/  VIADD R18, R14, 0x1 ;  /* 0x000000010e127836 */ /* 0x000fe20000000000 */
[----:B------:R-:W-:-:S07]  /*74f0*/  LOP3.LUT R17, R17, 0x200, RZ, 0xc0, !PT ;  /* 0x0000020011117812 */ /* 0x000fce00078ec0ff */
.L_x_169:
[----:B------:R-:W-:-:S03]  /*7500*/  UMOV UR8, 0xffffffff ;  /* 0xffffffff00087882 */ /* 0x000fc60000000000 */
[----:B------:R-:W-:Y:S05]  /*7510*/  BRA.DIV UR8, `(.L_x_159) ;  /* 0x0000001208747947 */ /* 0x000fea000b800000 */
[----:B------:R-:W-:-:S13]  /*7520*/  ELECT P0, URZ, PT ;  /* 0x00000000003f782f */ /* 0x000fda0003800000 */
.L_x_185:
[----:B------:R-:W0:Y:S01]  /*7530*/  LDC R7, c[0x0][0x28c] ;  /* 0x0000a300ff077b82 */ /* 0x000e220000000800 */
[----:B------:R-:W-:Y:S01]  /*7540*/  BSSY B1, `(.L_x_160) ;  /* 0x0000046000017945 */ /* 0x000fe20003800000 */
[----:B0-----:R-:W-:-:S13]  /*7550*/  ISETP.LT.OR P0, PT, R7, 0x1, !P0 ;  /* 0x000000010700780c */ /* 0x001fda0004701670 */
[----:B------:R-:W-:Y:S05]  /*7560*/  @P0 BRA `(.L_x_161) ;  /* 0x00000004000c0947 */ /* 0x000fea0003800000 */
[----:B------:R-:W-:Y:S01]  /*7570*/  IMAD R20, R6, 0x80, R15 ;  /* 0x0000008006147824 */ /* 0x000fe200078e020f */
[----:B------:R-:W-:Y:S01]  /*7580*/  CS2R R24, SRZ ;  /* 0x0000000000187805 */ /* 0x000fe2000001ff00 */
[----:B------:R-:W-:Y:S02]  /*7590*/  IMAD.SHL.U32 R21, R5, 0x80, RZ ;  /* 0x0000008005157824 */ /* 0x000fe400078e00ff */
[----:B------:R-:W-:Y:S02]  /*75a0*/  IMAD.MOV.U32 R5, RZ, RZ, R18 ;  /* 0x000000ffff057224 */ /* 0x000fe400078e0012 */
[----:B------:R-:W-:Y:S02]  /*75b0*/  IMAD.MOV.U32 R6, RZ, RZ, R10 ;  /* 0x000000ffff067224 */ /* 0x000fe400078e000a */
[----:B------:R-:W-:Y:S02]  /*75c0*/  IMAD.MOV.U32 R7, RZ, RZ, R11 ;  /* 0x000000ffff077224 */ /* 0x000fe400078e000b */
[----:B------:R-:W-:-:S07]  /*75d0*/  IMAD.MOV.U32 R26, RZ, RZ, RZ ;  /* 0x000000ffff1a7224 */ /* 0x000fce00078e00ff */
.L_x_164:
[----:B------:R-:W0:Y:S01]  /*75e0*/  S2R R9, SR_CgaCtaId ;  /* 0x0000000000097919 */ /* 0x000e220000008800 */
[----:B------:R-:W-:Y:S02]  /*75f0*/  MOV R8, 0x400 ;  /* 0x0000040000087802 */ /* 0x000fe40000000f00 */
[----:B------:R-:W-:Y:S02]  /*7600*/  LOP3.LUT P1, RZ, R0, 0x7f, RZ, 0xc0, !PT ;  /* 0x0000007f00ff7812 */ /* 0x000fe4000782c0ff */
[----:B0-----:R-:W-:Y:S02]  /*7610*/  LEA R22, R9, R8, 0x18 ;  /* 0x0000000809167211 */ /* 0x001fe400078ec0ff */
[----:B------:R-:W-:-:S09]  /*7620*/  SHF.L.U32 R8, R6, 0x1f, RZ ;  /* 0x0000001f06087819 */ /* 0x000fd200000006ff */
[----:B------:R-:W0:Y:S01]  /*7630*/  @!P1 LDC R9, c[0x0][0x640] ;  /* 0x00019000ff099b82 */ /* 0x000e220000000800 */
[----:B------:R-:W-:-:S04]  /*7640*/  IMAD R23, R7, 0x8, R22 ;  /* 0x0000000807177824 */ /* 0x000fc800078e0216 */
[----:B------:R-:W1:Y:S02]  /*7650*/  SYNCS.PHASECHK.TRANS64.TRYWAIT P0, [R23+URZ+0x48], R8 ;  /* 0x00004808170075a7 */ /* 0x000e64000800017f */
[----:B-1----:R-:W-:Y:S05]  /*7660*/  @!P0 BRA `(.L_x_162) ;  /* 0x0000001000408947 */ /* 0x002fea0003800000 */
.L_x_186:
[----:B-1----:R-:W-:Y:S01]  /*7670*/  PRMT R8, R12, 0x9910, RZ ;  /* 0x000099100c087816 */ /* 0x002fe200000000ff */
[----:B0-----:R0:W-:Y:S03]  /*7680*/  @!P1 SYNCS.ARRIVE.TRANS64 RZ, [R23+URZ], R9 ;  /* 0x0000000917ff99a7 */ /* 0x0011e6000800003f */
[----:B------:R-:W-:-:S13]  /*7690*/  ISETP.NE.AND P0, PT, R8, 0x2, PT ;  /* 0x000000020800780c */ /* 0x000fda0003f05270 */
[----:B0-----:R-:W-:Y:S05]  /*76a0*/  @P0 BRA `(.L_x_163) ;  /* 0x0000000000040947 */ /* 0x001fea0003800000 */
[----:B------:R-:W-:Y:S01]  /*76b0*/  BPT.TRAP 0x1 ;  /* 0x000000040000795c */ /* 0x000fe20000300000 */
.L_x_163:
[C---:B------:R-:W-:Y:S01]  /*76c0*/  IMAD R8, R7.reuse, 0x1000, R16 ;  /* 0x0000100007087824 */ /* 0x040fe200078e0210 */
[----:B------:R-:W-:Y:S01]  /*76d0*/  R2UR UR9, R22 ;  /* 0x00000000160972ca */ /* 0x000fe200000e0000 */
[--C-:B------:R-:W-:Y:S01]  /*76e0*/  IMAD R9, R7, 0x4000, R22.reuse ;  /* 0x0000400007097824 */ /* 0x100fe200078e0216 */
[----:B------:R-:W-:Y:S01]  /*76f0*/  R2UR UR25, R23 ;  /* 0x00000000171972ca */ /* 0x000fe200000e0000 */
[----:B------:R-:W-:Y:S01]  /*7700*/  IMAD R8, R8, 0x2, R22 ;  /* 0x0000000208087824 */ /* 0x000fe200078e0216 */
[----:B------:R-:W-:Y:S01]  /*7710*/  R2UR UR28, R19 ;  /* 0x00000000131c72ca */ /* 0x000fe200000e0000 */
[----:B------:R-:W-:Y:S01]  /*7720*/  VIADD R5, R5, 0xffffffff ;  /* 0xffffffff05057836 */ /* 0x000fe20000000000 */
[----:B------:R-:W-:Y:S01]  /*7730*/  R2UR UR8, R9 ;  /* 0x00000000090872ca */ /* 0x000fe200000e0000 */
[----:B------:R-:W-:Y:S01]  /*7740*/  UIADD3 UR14, UP0, UR34, 0xf0, URZ ;  /* 0x000000f0220e7890 */ /* 0x000fe2000ff1e03f */
[----:B------:R-:W-:Y:S01]  /*7750*/  R2UR UR24, R8 ;  /* 0x00000000081872ca */ /* 0x000fe200000e0000 */
[----:B------:R-:W-:Y:S01]  /*7760*/  IMAD R8, R7, 0x400, R17 ;  /* 0x0000040007087824 */ /* 0x000fe200078e0211 */
[----:B------:R-:W-:Y:S01]  /*7770*/  R2UR UR27, R20 ;  /* 0x00000000141b72ca */ /* 0x000fe200000e0000 */
[----:B------:R-:W-:Y:S01]  /*7780*/  UIADD3 UR22, UP1, UR34, 0x1f0, URZ ;  /* 0x000001f022167890 */ /* 0x000fe2000ff3e03f */
[----:B------:R-:W-:Y:S01]  /*7790*/  R2UR UR26, R25 ;  /* 0x00000000191a72ca */ /* 0x000fe200000e0000 */
[----:B------:R-:W-:Y:S01]  /*77a0*/  UIADD3 UR36, UP2, UR34, 0x2f0, URZ ;  /* 0x000002f022247890 */ /* 0x000fe2000ff5e03f */
[----:B------:R-:W-:Y:S01]  /*77b0*/  R2UR UR16, R8 ;  /* 0x00000000081072ca */ /* 0x000fe200000e0000 */
[----:B------:R-:W-:Y:S01]  /*77c0*/  UIADD3.X UR15, URZ, UR35, URZ, UP0, !UPT ;  /* 0x000000233f0f7290 */ /* 0x000fe200087fe43f */
[----:B------:R-:W-:Y:S01]  /*77d0*/  R2UR UR19, R26 ;  /* 0x000000001a1372ca */ /* 0x000fe200000e0000 */
[----:B------:R-:W-:Y:S01]  /*77e0*/  UIADD3.X UR23, URZ, UR35, URZ, UP1, !UPT ;  /* 0x000000233f177290 */ /* 0x000fe20008ffe43f */
[----:B------:R-:W-:Y:S01]  /*77f0*/  R2UR UR10, R24 ;  /* 0x00000000180a72ca */ /* 0x000fe200000e0000 */
[----:B------:R-:W-:Y:S01]  /*7800*/  VIADD R7, R7, 0x1 ;  /* 0x0000000107077836 */ /* 0x000fe20000000000 */
[----:B------:R-:W-:Y:S01]  /*7810*/  R2UR UR11, R21 ;  /* 0x00000000150b72ca */ /* 0x000fe200000e0000 */
[----:B------:R-:W-:Y:S01]  /*7820*/  UIADD3 UR24, UR24, 0x180, URZ ;  /* 0x0000018018187890 */ /* 0x000fe2000fffe03f */
[----:B------:R-:W-:Y:S01]  /*7830*/  ISETP.GT.AND P1, PT, R5, 0x1, PT ;  /* 0x000000010500780c */ /* 0x000fe20003f24270 */
[----:B------:R-:W-:Y:S01]  /*7840*/  UIADD3.X UR37, URZ, UR35, URZ, UP2, !UPT ;  /* 0x000000233f257290 */ /* 0x000fe200097fe43f */
[----:B------:R-:W-:Y:S01]  /*7850*/  ISETP.NE.AND P0, PT, R7, 0x9, PT ;  /* 0x000000090700780c */ /* 0x000fe20003f05270 */
[----:B------:R-:W-:Y:S01]  /*7860*/  UIADD3 UR8, UR8, 0x12180, URZ ;  /* 0x0001218008087890 */ /* 0x000fe2000fffe03f */
[----:B------:R-:W-:Y:S01]  /*7870*/  VIADD R26, R26, 0x1 ;  /* 0x000000011a1a7836 */ /* 0x000fe20000000000 */
[----:B------:R-:W-:Y:S01]  /*7880*/  UIADD3 UR16, UR9, 0x36180, UR16 ;  /* 0x0003618009107890 */ /* 0x000fe2000fffe010 */
[----:B------:R-:W-:Y:S01]  /*7890*/  SEL R9, RZ, 0x1, P0 ;  /* 0x00000001ff097807 */ /* 0x000fe20000000000 */
[----:B------:R-:W-:Y:S01]  /*78a0*/  UMOV UR13, 0x30000 ;  /* 0x00030000000d7882 */ /* 0x000fe20000000000 */
[----:B------:R-:W-:Y:S01]  /*78b0*/  UMOV UR30, 0x0 ;  /* 0x00000000001e7882 */ /* 0x000fe20000000000 */
[----:B------:R-:W-:Y:S01]  /*78c0*/  UMOV UR31, 0x10000000 ;  /* 0x10000000001f7882 */ /* 0x000fe20000000000 */
[----:B------:R-:W-:Y:S01]  /*78d0*/  UMOV UR17, UR25 ;  /* 0x0000001900117c82 */ /* 0x000fe20008000000 */
[----:B------:R-:W-:Y:S01]  /*78e0*/  UMOV UR20, UR28 ;  /* 0x0000001c00147c82 */ /* 0x000fe20008000000 */
[----:B------:R-:W-:Y:S01]  /*78f0*/  UMOV UR18, UR27 ;  /* 0x0000001b00127c82 */ /* 0x000fe20008000000 */
[----:B------:R0:W-:Y:S01]  /*7900*/  UTMALDG.3D.MULTICAST [UR24], [UR14], UR13, desc[UR30] ;  /* 0x00001e180e0073b4 */ /* 0x0001e2000801180d */
[----:B------:R-:W-:Y:S01]  /*7910*/  UMOV UR9, UR25 ;  /* 0x0000001900097c82 */ /* 0x000fe20008000000 */
[----:B------:R-:W-:Y:S01]  /*7920*/  UMOV UR12, UR28 ;  /* 0x0000001c000c7c82 */ /* 0x000fe20008000000 */
[----:B------:R-:W-:Y:S01]  /*7930*/  LOP3.LUT R6, R6, R9, RZ, 0x3c, !PT ;  /* 0x0000000906067212 */ /* 0x000fe200078e3cff */
[----:B------:R-:W-:Y:S01]  /*7940*/  VIADD R25, R25, 0x20 ;  /* 0x0000002019197836 */ /* 0x000fe20000000000 */
[----:B------:R-:W-:Y:S01]  /*7950*/  SEL R7, R7, RZ, P0 ;  /* 0x000000ff07077207 */ /* 0x000fe20000000000 */
[----:B------:R-:W-:Y:S01]  /*7960*/  VIADD R24, R24, 0x40 ;  /* 0x0000004018187836 */ /* 0x000fe20000000000 */
[----:B------:R0:W-:Y:S01]  /*7970*/  UTMALDG.3D.MULTICAST [UR16], [UR22], UR13, desc[UR30] ;  /* 0x00001e10160073b4 */ /* 0x0001e2000801180d */
[----:B------:R0:W-:Y:S02]  /*7980*/  UTMALDG.3D [UR8], [UR36], desc[UR30] ;  /* 0x00001e08240075b4 */ /* 0x0001e40008011000 */
[----:B0-----:R-:W-:Y:S05]  /*7990*/  @P1 BRA `(.L_x_164) ;  /* 0xfffffffc00101947 */ /* 0x001fea000383ffff */
.L_x_161:
[----:B------:R-:W-:Y:S05]  /*79a0*/  BSYNC B1 ;  /* 0x0000000000017941 */ /* 0x000fea0003800000 */
.L_x_160:
[----:B------:R-:W-:Y:S01]  /*79b0*/  LOP3.LUT P1, RZ, R13, 0xff, RZ, 0xc0, !PT ;  /* 0x000000ff0dff7812 */ /* 0x000fe2000782c0ff */
[C---:B------:R-:W-:Y:S01]  /*79c0*/  IMAD.IADD R8, R14.reuse, 0x1, R11 ;  /* 0x000000010e087824 */ /* 0x040fe200078e020b */
[----:B------:R-:W-:Y:S01]  /*79d0*/  ULDC.64 UR8, c[0x0][0x750] ;  /* 0x0001d40000087ab9 */ /* 0x000fe20000000a00 */
[----:B------:R-:W-:Y:S01]  /*79e0*/  ISETP.GE.U32.AND P2, PT, R14, 0x9, PT ;  /* 0x000000090e00780c */ /* 0x000fe20003f46070 */
[----:B------:R-:W-:Y:S01]  /*79f0*/  BSSY B1, `(.L_x_165) ;  /* 0x0000069000017945 */ /* 0x000fe20003800000 */
[----:B------:R-:W-:Y:S01]  /*7a00*/  IMAD.MOV.U32 R19, RZ, RZ, -0x1 ;  /* 0xffffffffff137424 */ /* 0x000fe200078e00ff */
[----:B------:R-:W-:Y:S02]  /*7a10*/  ISETP.GT.U32.AND P0, PT, R8, 0x8, PT ;  /* 0x000000080800780c */ /* 0x000fe40003f04070 */
[----:B------:R-:W-:Y:S02]  /*7a20*/  PRMT R13, RZ, 0x7610, R13 ;  /* 0x00007610ff0d7816 */ /* 0x000fe4000000000d */
[----:B------:R-:W-:-:S03]  /*7a30*/  ISETP.LT.U32.AND P0, PT, R14, 0x9, P0 ;  /* 0x000000090e00780c */ /* 0x000fc60000701070 */
[----:B------:R-:W0:Y:S01]  /*7a40*/  @P1 S2R R6, SR_CgaCtaId ;  /* 0x0000000000061919 */ /* 0x000e220000008800 */
[----:B------:R-:W-:-:S04]  /*7a50*/  @P1 MOV R5, 0x400 ;  /* 0x0000040000051802 */ /* 0x000fc80000000f00 */
[----:B0-----:R-:W-:Y:S01]  /*7a60*/  @P1 LEA R5, R6, R5, 0x18 ;  /* 0x0000000506051211 */ /* 0x001fe200078ec0ff */
[----:B------:R-:W-:-:S03]  /*7a70*/  IMAD.WIDE.U32 R6, R8, 0x38e38e39, RZ ;  /* 0x38e38e3908067825 */ /* 0x000fc600078e00ff */
[----:B------:R0:W-:Y:S01]  /*7a80*/  @P1 SYNCS.ARRIVE.TRANS64.A1T0 RZ, [R5+URZ+0xa8], RZ ;  /* 0x0000a8ff05ff19a7 */ /* 0x0001e2000810003f */
[----:B------:R-:W-:Y:S01]  /*7a90*/  IADD3 R2, P1, R2, UR32, RZ ;  /* 0x0000002002027c10 */ /* 0x000fe2000ff3e0ff */
[----:B------:R-:W-:Y:S01]  /*7aa0*/  IMAD.MOV.U32 R6, RZ, RZ, -0x1 ;  /* 0xffffffffff067424 */ /* 0x000fe200078e00ff */
[----:B------:R-:W-:Y:S02]  /*7ab0*/  SHF.R.U32.HI R7, RZ, 0x1, R7 ;  /* 0x00000001ff077819 */ /* 0x000fe40000011607 */
[----:B------:R-:W-:Y:S02]  /*7ac0*/  IADD3.X R3, R3, UR7, RZ, P1, !PT ;  /* 0x0000000703037c10 */ /* 0x000fe40008ffe4ff */
[----:B0-----:R-:W-:Y:S01]  /*7ad0*/  SEL R5, RZ, 0x1, !P0 ;  /* 0x00000001ff057807 */ /* 0x001fe20004000000 */
[----:B------:R-:W-:Y:S01]  /*7ae0*/  IMAD R11, R7, -0x9, R8 ;  /* 0xfffffff7070b7824 */ /* 0x000fe200078e0208 */
[----:B------:R-:W-:Y:S02]  /*7af0*/  ISETP.GE.U32.AND P0, PT, R2, UR8, PT ;  /* 0x0000000802007c0c */ /* 0x000fe4000bf06070 */
[----:B------:R-:W-:Y:S01]  /*7b00*/  LOP3.LUT R10, R10, R5, RZ, 0x3c, !PT ;  /* 0x000000050a0a7212 */ /* 0x000fe200078e3cff */
[----:B------:R-:W-:Y:S01]  /*7b10*/  IMAD.MOV.U32 R5, RZ, RZ, -0x1 ;  /* 0xffffffffff057424 */ /* 0x000fe200078e00ff */
[----:B------:R-:W-:-:S02]  /*7b20*/  ISETP.GE.U32.AND.EX P0, PT, R3, UR9, PT, P0 ;  /* 0x0000000903007c0c */ /* 0x000fc4000bf06100 */
[--C-:B------:R-:W-:Y:S02]  /*7b30*/  @P2 LOP3.LUT R10, R10, 0x1, R7.reuse, 0x78, !PT ;  /* 0x000000010a0a2812 */ /* 0x100fe400078e7807 */
[----:B------:R-:W-:-:S09]  /*7b40*/  PRMT R7, RZ, 0x7610, R7 ;  /* 0x00007610ff077816 */ /* 0x000fd20000000007 */
[----:B------:R-:W-:Y:S05]  /*7b50*/  @P0 BRA `(.L_x_166) ;  /* 0x0000000400480947 */ /* 0x000fea0003800000 */
[----:B------:R-:W0:Y:S01]  /*7b60*/  S2R R5, SR_CTAID.X ;  /* 0x0000000000057919 */ /* 0x000e220000002500 */
[----:B------:R-:W-:Y:S01]  /*7b70*/  ULDC UR8, c[0x0][0x150] ;  /* 0x0000540000087ab9 */ /* 0x000fe20000000800 */
[----:B------:R-:W1:Y:S01]  /*7b80*/  LDC R8, c[0x0][0x144] ;  /* 0x00005100ff087b82 */ /* 0x000e620000000800 */
[----:B------:R-:W-:Y:S01]  /*7b90*/  ULDC UR11, c[0x0][0x730] ;  /* 0x0001cc00000b7ab9 */ /* 0x000fe20000000800 */
[----:B------:R-:W2:Y:S01]  /*7ba0*/  S2R R21, SR_CTAID.Y ;  /* 0x0000000000157919 */ /* 0x000ea20000002600 */
[----:B------:R-:W-:-:S05]  /*7bb0*/  ULDC UR12, c[0x0][0x154] ;  /* 0x00005500000c7ab9 */ /* 0x000fca0000000800 */
[----:B------:R-:W3:Y:S01]  /*7bc0*/  LDC R20, c[0x0][0x148] ;  /* 0x00005200ff147b82 */ /* 0x000ee20000000800 */
[----:B0-----:R-:W-:Y:S02]  /*7bd0*/  I2FP.F32.U32 R6, R5 ;  /* 0x0000000500067245 */ /* 0x001fe40000201000 */
[----:B--2---:R-:W-:-:S03]  /*7be0*/  I2FP.F32.U32 R22, R21 ;  /* 0x0000001500167245 */ /* 0x004fc60000201000 */
[----:B------:R-:W-:Y:S01]  /*7bf0*/  FMUL R7, R6, UR8 ;  /* 0x0000000806077c20 */ /* 0x000fe20008400000 */
[----:B------:R-:W-:Y:S02]  /*7c00*/  ULDC.64 UR8, c[0x0][0x728] ;  /* 0x0001ca0000087ab9 */ /* 0x000fe40000000a00 */
[----:B------:R-:W-:-:S03]  /*7c10*/  ISETP.NE.U32.AND P0, PT, RZ, UR8, PT ;  /* 0x00000008ff007c0c */ /* 0x000fc6000bf05070 */
[----:B------:R-:W0:Y:S01]  /*7c20*/  F2I.U32.TRUNC.NTZ R7, R7 ;  /* 0x0000000700077305 */ /* 0x000e22000020f000 */
[----:B------:R-:W-:Y:S01]  /*7c30*/  ISETP.NE.AND.EX P0, PT, RZ, UR9, PT, P0 ;  /* 0x00000009ff007c0c */ /* 0x000fe2000bf05300 */
[----:B0-----:R-:W-:Y:S02]  /*7c40*/  IMAD.MOV R6, RZ, RZ, -R7 ;  /* 0x000000ffff067224 */ /* 0x001fe400078e0a07 */
[----:B------:R-:W-:Y:S02]  /*7c50*/  IMAD.MOV.U32 R7, RZ, RZ, R3 ;  /* 0x000000ffff077224 */ /* 0x000fe400078e0003 */
[----:B-1----:R-:W-:Y:S02]  /*7c60*/  IMAD R5, R8, R6, R5 ;  /* 0x0000000608057224 */ /* 0x002fe400078e0205 */
[----:B------:R-:W-:-:S06]  /*7c70*/  IMAD.MOV.U32 R6, RZ, RZ, R2 ;  /* 0x000000ffff067224 */ /* 0x000fcc00078e0002 */
[----:B---3--:R-:W-:Y:S05]  /*7c80*/  @!P0 BRA `(.L_x_167) ;  /* 0x0000000000288947 */ /* 0x008fea0003800000 */
[----:B------:R-:W-:Y:S02]  /*7c90*/  ULDC UR10, c[0x0][0x734] ;  /* 0x0001cd00000a7ab9 */ /* 0x000fe40000000800 */
[----:B------:R-:W-:-:S05]  /*7ca0*/  IADD3 R7, P0, R2, UR10, RZ ;  /* 0x0000000a02077c10 */ /* 0x000fca000ff1e0ff */
[----:B------:R-:W-:-:S04]  /*7cb0*/  IMAD.X R19, RZ, RZ, R3, P0 ;  /* 0x000000ffff137224 */ /* 0x000fc800000e0603 */
[----:B------:R-:W-:-:S04]  /*7cc0*/  IMAD.WIDE.U32 R8, R19, UR8, RZ ;  /* 0x0000000813087c25 */ /* 0x000fc8000f8e00ff */
[----:B------:R-:W-:-:S04]  /*7cd0*/  IMAD.WIDE.U32 R8, P0, R7, UR9, R8 ;  /* 0x0000000907087c25 */ /* 0x000fc8000f800008 */
[----:B------:R-:W-:-:S04]  /*7ce0*/  IMAD.WIDE.U32 R6, R7, UR8, RZ ;  /* 0x0000000807067c25 */ /* 0x000fc8000f8e00ff */
[----:B------:R-:W-:Y:S01]  /*7cf0*/  IMAD.MOV.U32 R6, RZ, RZ, R9 ;  /* 0x000000ffff067224 */ /* 0x000fe200078e0009 */
[----:B------:R-:W-:Y:S01]  /*7d00*/  IADD3 RZ, P1, R7, R8, RZ ;  /* 0x0000000807ff7210 */ /* 0x000fe20007f3e0ff */
[----:B------:R-:W-:-:S04]  /*7d10*/  IMAD.X R7, RZ, RZ, RZ, P0 ;  /* 0x000000ffff077224 */ /* 0x000fc800000e06ff */
[----:B------:R-:W-:-:S08]  /*7d20*/  IMAD.WIDE.U32.X R6, R19, UR9, R6, P1 ;  /* 0x0000000913067c25 */ /* 0x000fd000088e0406 */
.L_x_167:
[--C-:B------:R-:W-:Y:S01]  /*7d30*/  SHF.R.U64 R19, R6, UR11, R7.reuse ;  /* 0x0000000b06137c19 */ /* 0x100fe20008001207 */
[----:B------:R-:W-:Y:S01]  /*7d40*/  FMUL R22, R22, UR12 ;  /* 0x0000000c16167c20 */ /* 0x000fe20008400000 */
[----:B------:R-:W-:Y:S01]  /*7d50*/  SHF.R.U32.HI R6, RZ, UR11, R7 ;  /* 0x0000000bff067c19 */ /* 0x000fe20008011607 */
[----:B------:R-:W-:Y:S01]  /*7d60*/  ULDC.64 UR8, c[0x0][0x720] ;  /* 0x0001c80000087ab9 */ /* 0x000fe20000000a00 */
[----:B------:R-:W-:Y:S01]  /*7d70*/  IADD3 R7, P0, RZ, -R19, RZ ;  /* 0x80000013ff077210 */ /* 0x000fe20007f1e0ff */
[----:B------:R-:W-:Y:S02]  /*7d80*/  ULDC.64 UR10, c[0x0][0x740] ;  /* 0x0001d000000a7ab9 */ /* 0x000fe40000000a00 */
[----:B------:R-:W0:Y:S02]  /*7d90*/  F2I.U32.TRUNC.NTZ R22, R22 ;  /* 0x0000001600167305 */ /* 0x000e24000020f000 */
[----:B------:R-:W-:Y:S01]  /*7da0*/  IMAD.X R6, RZ, RZ, ~R6, P0 ;  /* 0x000000ffff067224 */ /* 0x000fe200000e0e06 */
[----:B------:R-:W-:-:S03]  /*7db0*/  ISETP.NE.U32.AND P0, PT, RZ, UR10, PT ;  /* 0x0000000aff007c0c */ /* 0x000fc6000bf05070 */
[----:B------:R-:W-:Y:S01]  /*7dc0*/  IMAD R6, R6, UR8, RZ ;  /* 0x0000000806067c24 */ /* 0x000fe2000f8e02ff */
[----:B------:R-:W-:-:S03]  /*7dd0*/  ISETP.NE.AND.EX P0, PT, RZ, UR11, PT, P0 ;  /* 0x0000000bff007c0c */ /* 0x000fc6000bf05300 */
[C---:B------:R-:W-:Y:S02]  /*7de0*/  IMAD R9, R7.reuse, UR9, R6 ;  /* 0x0000000907097c24 */ /* 0x040fe4000f8e0206 */
[----:B------:R-:W-:Y:S01]  /*7df0*/  IMAD.WIDE.U32 R6, R7, UR8, R2 ;  /* 0x0000000807067c25 */ /* 0x000fe2000f8e0002 */
[----:B------:R-:W-:-:S03]  /*7e00*/  ULDC UR8, c[0x0][0x718] ;  /* 0x0001c60000087ab9 */ /* 0x000fc60000000800 */
[----:B0-----:R-:W-:Y:S02]  /*7e10*/  IMAD.MOV R8, RZ, RZ, -R22 ;  /* 0x000000ffff087224 */ /* 0x001fe400078e0a16 */
[----:B------:R-:W-:Y:S02]  /*7e20*/  IMAD.IADD R7, R7, 0x1, R9 ;  /* 0x0000000107077824 */ /* 0x000fe400078e0209 */
[----:B------:R-:W-:-:S03]  /*7e30*/  @P3 IMAD R5, R20, R8, R21 ;  /* 0x0000000814053224 */ /* 0x000fc600078e0215 */
[--C-:B------:R-:W-:Y:S02]  /*7e40*/  SHF.R.U64 R20, R6, UR8, R7.reuse ;  /* 0x0000000806147c19 */ /* 0x100fe40008001207 */
[----:B------:R-:W-:Y:S01]  /*7e50*/  SHF.R.U32.HI R7, RZ, UR8, R7 ;  /* 0x00000008ff077c19 */ /* 0x000fe20008011607 */
[----:B------:R-:W-:-:S03]  /*7e60*/  ULDC UR8, c[0x0][0x708] ;  /* 0x0001c20000087ab9 */ /* 0x000fc60000000800 */
[--C-:B------:R-:W-:Y:S02]  /*7e70*/  SHF.R.U64 R22, R20, UR8, R7.reuse ;  /* 0x0000000814167c19 */ /* 0x100fe40008001207 */
[----:B------:R-:W-:Y:S01]  /*7e80*/  SHF.R.U32.HI R7, RZ, UR8, R7 ;  /* 0x00000008ff077c19 */ /* 0x000fe20008011607 */
[----:B------:R-:W-:-:S03]  /*7e90*/  ULDC UR8, c[0x0][0x758] ;  /* 0x0001d60000087ab9 */ /* 0x000fc60000000800 */
[--C-:B------:R-:W-:Y:S02]  /*7ea0*/  SHF.R.U64 R21, R22, UR8, R7.reuse ;  /* 0x0000000816157c19 */ /* 0x100fe40008001207 */
[----:B------:R-:W-:-:S03]  /*7eb0*/  SHF.R.U32.HI R23, RZ, UR8, R7 ;  /* 0x00000008ff177c19 */ /* 0x000fc60008011607 */
[----:B------:R-:W-:Y:S02]  /*7ec0*/  IMAD.MOV.U32 R6, RZ, RZ, R21 ;  /* 0x000000ffff067224 */ /* 0x000fe400078e0015 */
[----:B------:R-:W-:Y:S01]  /*7ed0*/  IMAD.MOV.U32 R7, RZ, RZ, R23 ;  /* 0x000000ffff077224 */ /* 0x000fe200078e0017 */
[----:B------:R-:W-:Y:S06]  /*7ee0*/  @!P0 BRA `(.L_x_168) ;  /* 0x0000000000288947 */ /* 0x000fec0003800000 */
        /* <DEDUP_REMOVED lines=10> */
.L_x_168:
[----:B------:R-:W-:Y:S01]  /*7f90*/  ULDC UR8, c[0x0][0x748] ;  /* 0x0001d20000087ab9 */ /* 0x000fe20000000800 */
[----:B------:R-:W-:Y:S01]  /*7fa0*/  LOP3.LUT R20, R20, UR4, RZ, 0xc0, !PT ;  /* 0x0000000414147c12 */ /* 0x000fe2000f8ec0ff */
[----:B------:R-:W-:Y:S01]  /*7fb0*/  ULDC UR9, c[0x0][0x710] ;  /* 0x0001c40000097ab9 */ /* 0x000fe20000000800 */
[----:B------:R-:W-:Y:S01]  /*7fc0*/  SHF.R.U64 R7, R6, UR8, R7 ;  /* 0x0000000806077c19 */ /* 0x000fe20008001207 */
[----:B------:R-:W-:Y:S01]  /*7fd0*/  ULDC UR8, c[0x0][0x738] ;  /* 0x0001ce0000087ab9 */ /* 0x000fe20000000800 */
[----:B------:R-:W-:-:S03]  /*7fe0*/  LOP3.LUT R6, R22, UR6, RZ, 0xc0, !PT ;  /* 0x0000000616067c12 */ /* 0x000fc6000f8ec0ff */
[----:B------:R-:W-:Y:S02]  /*7ff0*/  IMAD.MOV R8, RZ, RZ, -R7 ;  /* 0x000000ffff087224 */ /* 0x000fe400078e0a07 */
[----:B------:R-:W-:Y:S02]  /*8000*/  IMAD R6, R7, UR5, R6 ;  /* 0x0000000507067c24 */ /* 0x000fe4000f8e0206 */
[----:B------:R-:W-:Y:S01]  /*8010*/  IMAD R21, R8, UR8, R21 ;  /* 0x0000000808157c24 */ /* 0x000fe2000f8e0215 */
[----:B------:R-:W-:Y:S01]  /*8020*/  ULDC UR8, c[0x0][0x700] ;  /* 0x0001c00000087ab9 */ /* 0x000fe20000000800 */
[----:B------:R-:W-:Y:S02]  /*8030*/  IMAD R6, R6, UR9, R5 ;  /* 0x0000000906067c24 */ /* 0x000fe4000f8e0205 */
[----:B------:R-:W-:Y:S02]  /*8040*/  IMAD R21, R21, UR8, R20 ;  /* 0x0000000815157c24 */ /* 0x000fe4000f8e0214 */
[----:B------:R-:W-:-:S03]  /*8050*/  IMAD.MOV.U32 R7, RZ, RZ, 0x1 ;  /* 0x00000001ff077424 */ /* 0x000fc600078e00ff */
[----:B------:R-:W-:Y:S02]  /*8060*/  SEL R5, R21, R6, !P3 ;  /* 0x0000000615057207 */ /* 0x000fe40005800000 */
[----:B------:R-:W-:-:S07]  /*8070*/  SEL R6, R6, R21, !P3 ;  /* 0x0000001506067207 */ /* 0x000fce0005800000 */
.L_x_166:
[----:B------:R-:W-:Y:S05]  /*8080*/  BSYNC B1 ;  /* 0x0000000000017941 */ /* 0x000fea0003800000 */
.L_x_165:
[----:B------:R-:W-:-:S13]  /*8090*/  LOP3.LUT P0, RZ, R7, 0xff, RZ, 0xc0, !PT ;  /* 0x000000ff07ff7812 */ /* 0x000fda000780c0ff */
[----:B------:R-:W-:Y:S05]  /*80a0*/  @P0 BRA `(.L_x_169) ;  /* 0xfffffff400140947 */ /* 0x000fea000383ffff */
[----:B------:R-:W-:Y:S05]  /*80b0*/  BSYNC B0 ;  /* 0x0000000000007941 */ /* 0x000fea0003800000 */
.L_x_158:
[----:B------:R-:W-:-:S03]  /*80c0*/  UMOV UR8, 0xffffffff ;  /* 0xffffffff00087882 */ /* 0x000fc60000000000 */
[----:B------:R-:W-:Y:S05]  /*80d0*/  BRA.DIV UR8, `(.L_x_170) ;  /* 0x0000000608b87947 */ /* 0x000fea000b800000 */
[----:B------:R-:W-:-:S13]  /*80e0*/  ELECT P0, URZ, PT ;  /* 0x00000000003f782f */ /* 0x000fda0003800000 */
.L_x_189:
[----:B------:R-:W-:Y:S04]  /*80f0*/  BSSY B0, `(.L_x_171) ;  /* 0x0000058000007945 */ /* 0x000fe80003800000 */
[----:B------:R-:W-:Y:S05]  /*8100*/  @!P0 BRA `(.L_x_172) ;  /* 0x0000000400588947 */ /* 0x000fea0003800000 */
[----:B------:R-:W-:-:S04]  /*8110*/  LOP3.LUT R4, R4, 0x2, RZ, 0xfc, !PT ;  /* 0x0000000204047812 */ /* 0x000fc800078efcff */
[----:B------:R-:W-:-:S13]  /*8120*/  ISETP.NE.AND P0, PT, R4, 0x3, PT ;  /* 0x000000030400780c */ /* 0x000fda0003f05270 */
[----:B------:R-:W-:Y:S05]  /*8130*/  @!P0 BRA `(.L_x_173) ;  /* 0x0000000000048947 */ /* 0x000fea0003800000 */
[----:B------:R-:W-:Y:S01]  /*8140*/  BPT.TRAP 0x1 ;  /* 0x000000040000795c */ /* 0x000fe20000300000 */
.L_x_173:
[----:B------:R-:W0:Y:S01]  /*8150*/  S2R R3, SR_CgaCtaId ;  /* 0x0000000000037919 */ /* 0x000e220000008800 */
[----:B------:R-:W-:Y:S02]  /*8160*/  MOV R0, 0x400 ;  /* 0x0000040000007802 */ /* 0x000fe40000000f00 */
[----:B------:R-:W-:Y:S02]  /*8170*/  SHF.L.U32 R2, R10, 0x1f, RZ ;  /* 0x0000001f0a027819 */ /* 0x000fe400000006ff */
[----:B0-----:R-:W-:-:S05]  /*8180*/  LEA R0, R3, R0, 0x18 ;  /* 0x0000000003007211 */ /* 0x001fca00078ec0ff */
[----:B------:R-:W-:-:S04]  /*8190*/  VIADD R0, R0, 0x48 ;  /* 0x0000004800007836 */ /* 0x000fc80000000000 */
[C---:B------:R-:W-:Y:S02]  /*81a0*/  IMAD R5, R11.reuse, 0x8, R0 ;  /* 0x000000080b057824 */ /* 0x040fe400078e0200 */
[----:B------:R-:W-:Y:S02]  /*81b0*/  VIADD R11, R11, 0x1 ;  /* 0x000000010b0b7836 */ /* 0x000fe40000000000 */
[----:B------:R-:W0:Y:S03]  /*81c0*/  SYNCS.PHASECHK.TRANS64.TRYWAIT P0, [R5+URZ], R2 ;  /* 0x00000002050075a7 */ /* 0x000e26000800017f */
[----:B------:R-:W-:-:S04]  /*81d0*/  ISETP.NE.AND P1, PT, R11, 0x9, PT ;  /* 0x000000090b00780c */ /* 0x000fc80003f25270 */
[----:B------:R-:W-:Y:S02]  /*81e0*/  SEL R3, RZ, 0x1, P1 ;  /* 0x00000001ff037807 */ /* 0x000fe40000800000 */
[----:B------:R-:W-:Y:S02]  /*81f0*/  SEL R11, R11, RZ, P1 ;  /* 0x000000ff0b0b7207 */ /* 0x000fe40000800000 */
[----:B------:R-:W-:-:S03]  /*8200*/  LOP3.LUT R10, R10, R3, RZ, 0x3c, !PT ;  /* 0x000000030a0a7212 */ /* 0x000fc600078e3cff */
[----:B------:R-:W-:Y:S01]  /*8210*/  IMAD R7, R11, 0x8, R0 ;  /* 0x000000080b077824 */ /* 0x000fe200078e0200 */
[----:B------:R-:W-:Y:S01]  /*8220*/  SHF.L.U32 R4, R10, 0x1f, RZ ;  /* 0x0000001f0a047819 */ /* 0x000fe200000006ff */
[----:B0-----:R-:W-:Y:S06]  /*8230*/  @!P0 BRA `(.L_x_174) ;  /* 0x0000000400808947 */ /* 0x001fec0003800000 */
.L_x_190:
[----:B------:R-:W1:Y:S01]  /*8240*/  SYNCS.PHASECHK.TRANS64.TRYWAIT P0, [R7+URZ], R4 ;  /* 0x00000004070075a7 */ /* 0x000e62000800017f */
[----:B0-----:R-:W-:-:S05]  /*8250*/  VIADD R2, R11, 0x1 ;  /* 0x000000010b027836 */ /* 0x001fca0000000000 */
[----:B------:R-:W-:-:S04]  /*8260*/  ISETP.NE.AND P1, PT, R2, 0x9, PT ;  /* 0x000000090200780c */ /* 0x000fc80003f25270 */
[----:B------:R-:W-:Y:S02]  /*8270*/  SEL R3, RZ, 0x1, P1 ;  /* 0x00000001ff037807 */ /* 0x000fe40000800000 */
[----:B------:R-:W-:Y:S02]  /*8280*/  SEL R9, R2, RZ, P1 ;  /* 0x000000ff02097207 */ /* 0x000fe40000800000 */
[----:B------:R-:W-:-:S03]  /*8290*/  LOP3.LUT R10, R10, R3, RZ, 0x3c, !PT ;  /* 0x000000030a0a7212 */ /* 0x000fc600078e3cff */
[----:B------:R-:W-:Y:S01]  /*82a0*/  IMAD R6, R9, 0x8, R0 ;  /* 0x0000000809067824 */ /* 0x000fe200078e0200 */
[----:B------:R-:W-:Y:S01]  /*82b0*/  SHF.L.U32 R5, R10, 0x1f, RZ ;  /* 0x0000001f0a057819 */ /* 0x000fe200000006ff */
[----:B-1----:R-:W-:Y:S06]  /*82c0*/  @!P0 BRA `(.L_x_175) ;  /* 0x0000000400708947 */ /* 0x002fec0003800000 */
.L_x_191:
[----:B------:R-:W1:Y:S01]  /*82d0*/  SYNCS.PHASECHK.TRANS64.TRYWAIT P0, [R6+URZ], R5 ;  /* 0x00000005060075a7 */ /* 0x000e62000800017f */
[----:B------:R-:W-:-:S05]  /*82e0*/  VIADD R2, R9, 0x1 ;  /* 0x0000000109027836 */ /* 0x000fca0000000000 */
[----:B------:R-:W-:-:S04]  /*82f0*/  ISETP.NE.AND P1, PT, R2, 0x9, PT ;  /* 0x000000090200780c */ /* 0x000fc80003f25270 */
[----:B------:R-:W-:Y:S02]  /*8300*/  SEL R3, RZ, 0x1, P1 ;  /* 0x00000001ff037807 */ /* 0x000fe40000800000 */
[----:B0-----:R-:W-:Y:S02]  /*8310*/  SEL R7, R2, RZ, P1 ;  /* 0x000000ff02077207 */ /* 0x001fe40000800000 */
[----:B------:R-:W-:-:S03]  /*8320*/  LOP3.LUT R10, R10, R3, RZ, 0x3c, !PT ;  /* 0x000000030a0a7212 */ /* 0x000fc600078e3cff */
[----:B------:R-:W-:Y:S01]  /*8330*/  IMAD R9, R7, 0x8, R0 ;  /* 0x0000000807097824 */ /* 0x000fe200078e0200 */
[----:B------:R-:W-:Y:S01]  /*8340*/  SHF.L.U32 R4, R10, 0x1f, RZ ;  /* 0x0000001f0a047819 */ /* 0x000fe200000006ff */
[----:B-1----:R-:W-:Y:S06]  /*8350*/  @!P0 BRA `(.L_x_176) ;  /* 0x0000000400608947 */ /* 0x002fec0003800000 */
.L_x_192:
[----:B------:R-:W1:Y:S01]  /*8360*/  SYNCS.PHASECHK.TRANS64.TRYWAIT P0, [R9+URZ], R4 ;  /* 0x00000004090075a7 */ /* 0x000e62000800017f */
[----:B------:R-:W-:-:S05]  /*8370*/  VIADD R2, R7, 0x1 ;  /* 0x0000000107027836 */ /* 0x000fca0000000000 */
[----:B------:R-:W-:-:S04]  /*8380*/  ISETP.NE.AND P1, PT, R2, 0x9, PT ;  /* 0x000000090200780c */ /* 0x000fc80003f25270 */
[----:B------:R-:W-:Y:S02]  /*8390*/  SEL R3, RZ, 0x1, P1 ;  /* 0x00000001ff037807 */ /* 0x000fe40000800000 */
[----:B------:R-:W-:Y:S02]  /*83a0*/  SEL R7, R2, RZ, P1 ;  /* 0x000000ff02077207 */ /* 0x000fe40000800000 */
[----:B------:R-:W-:-:S03]  /*83b0*/  LOP3.LUT R10, R10, R3, RZ, 0x3c, !PT ;  /* 0x000000030a0a7212 */ /* 0x000fc600078e3cff */
[----:B0-----:R-:W-:Y:S01]  /*83c0*/  IMAD R6, R7, 0x8, R0 ;  /* 0x0000000807067824 */ /* 0x001fe200078e0200 */
[----:B------:R-:W-:Y:S01]  /*83d0*/  SHF.L.U32 R5, R10, 0x1f, RZ ;  /* 0x0000001f0a057819 */ /* 0x000fe200000006ff */
[----:B-1----:R-:W-:Y:S06]  /*83e0*/  @!P0 BRA `(.L_x_177) ;  /* 0x0000000400508947 */ /* 0x002fec0003800000 */
.L_x_193:
        /* <DEDUP_REMOVED lines=9> */
.L_x_194:
[----:B------:R-:W1:Y:S01]  /*8480*/  SYNCS.PHASECHK.TRANS64.TRYWAIT P0, [R9+URZ], R4 ;  /* 0x00000004090075a7 */ /* 0x000e62000800017f */
[----:B------:R-:W-:-:S05]  /*8490*/  VIADD R2, R7, 0x1 ;  /* 0x0000000107027836 */ /* 0x000fca0000000000 */
[----:B------:R-:W-:-:S04]  /*84a0*/  ISETP.NE.AND P1, PT, R2, 0x9, PT ;  /* 0x000000090200780c */ /* 0x000fc80003f25270 */
[----:B------:R-:W-:Y:S02]  /*84b0*/  SEL R3, RZ, 0x1, P1 ;  /* 0x00000001ff037807 */ /* 0x000fe40000800000 */
[----:B------:R-:W-:Y:S02]  /*84c0*/  SEL R7, R2, RZ, P1 ;  /* 0x000000ff02077207 */ /* 0x000fe40000800000 */
[----:B------:R-:W-:-:S03]  /*84d0*/  LOP3.LUT R10, R10, R3, RZ, 0x3c, !PT ;  /* 0x000000030a0a7212 */ /* 0x000fc600078e3cff */
[----:B------:R-:W-:Y:S01]  /*84e0*/  IMAD R8, R7, 0x8, R0 ;  /* 0x0000000807087824 */ /* 0x000fe200078e0200 */
[----:B0-----:R-:W-:Y:S01]  /*84f0*/  SHF.L.U32 R5, R10, 0x1f, RZ ;  /* 0x0000001f0a057819 */ /* 0x001fe200000006ff */
[----:B-1----:R-:W-:Y:S06]  /*8500*/  @!P0 BRA `(.L_x_179) ;  /* 0x0000000400308947 */ /* 0x002fec0003800000 */
.L_x_195:
[----:B------:R-:W1:Y:S01]  /*8510*/  SYNCS.PHASECHK.TRANS64.TRYWAIT P0, [R8+URZ], R5 ;  /* 0x00000005080075a7 */ /* 0x000e62000800017f */
[----:B------:R-:W-:-:S05]  /*8520*/  VIADD R2, R7, 0x1 ;  /* 0x0000000107027836 */ /* 0x000fca0000000000 */
[----:B------:R-:W-:-:S04]  /*8530*/  ISETP.NE.AND P1, PT, R2, 0x9, PT ;  /* 0x000000090200780c */ /* 0x000fc80003f25270 */
[----:B------:R-:W-:Y:S02]  /*8540*/  SEL R3, RZ, 0x1, P1 ;  /* 0x00000001ff037807 */ /* 0x000fe40000800000 */
[----:B------:R-:W-:Y:S02]  /*8550*/  SEL R7, R2, RZ, P1 ;  /* 0x000000ff02077207 */ /* 0x000fe40000800000 */
[----:B0-----:R-:W-:-:S03]  /*8560*/  LOP3.LUT R9, R10, R3, RZ, 0x3c, !PT ;  /* 0x000000030a097212 */ /* 0x001fc600078e3cff */
[----:B------:R-:W-:Y:S01]  /*8570*/  IMAD R11, R7, 0x8, R0 ;  /* 0x00000008070b7824 */ /* 0x000fe200078e0200 */
[----:B------:R-:W-:Y:S01]  /*8580*/  SHF.L.U32 R6, R9, 0x1f, RZ ;  /* 0x0000001f09067819 */ /* 0x000fe200000006ff */
[----:B-1----:R-:W-:Y:S06]  /*8590*/  @!P0 BRA `(.L_x_180) ;  /* 0x0000000400208947 */ /* 0x002fec0003800000 */
.L_x_196:
[----:B------:R-:W1:Y:S01]  /*85a0*/  SYNCS.PHASECHK.TRANS64.TRYWAIT P0, [R11+URZ], R6 ;  /* 0x000000060b0075a7 */ /* 0x000e62000800017f */
[----:B------:R-:W-:-:S05]  /*85b0*/  VIADD R2, R7, 0x1 ;  /* 0x0000000107027836 */ /* 0x000fca0000000000 */
[----:B------:R-:W-:-:S04]  /*85c0*/  ISETP.NE.AND P1, PT, R2, 0x9, PT ;  /* 0x000000090200780c */ /* 0x000fc80003f25270 */
[----:B------:R-:W-:Y:S02]  /*85d0*/  SEL R4, RZ, 0x1, P1 ;  /* 0x00000001ff047807 */ /* 0x000fe40000800000 */
[----:B------:R-:W-:Y:S02]  /*85e0*/  SEL R3, R2, RZ, P1 ;  /* 0x000000ff02037207 */ /* 0x000fe40000800000 */
[----:B------:R-:W-:Y:S01]  /*85f0*/  LOP3.LUT R4, R9, R4, RZ, 0x3c, !PT ;  /* 0x0000000409047212 */ /* 0x000fe200078e3cff */
[----:B-1----:R-:W-:Y:S06]  /*8600*/  @!P0 BRA `(.L_x_181) ;  /* 0x0000000400188947 */ /* 0x002fec0003800000 */
.L_x_197:
[----:B------:R-:W-:Y:S01]  /*8610*/  IMAD R3, R3, 0x8, R0 ;  /* 0x0000000803037824 */ /* 0x000fe200078e0200 */
[----:B------:R-:W-:-:S07]  /*8620*/  SHF.L.U32 R0, R4, 0x1f, RZ ;  /* 0x0000001f04007819 */ /* 0x000fce00000006ff */
.L_x_182:
[----:B--2---:R2:W3:Y:S02]  /*8630*/  SYNCS.PHASECHK.TRANS64.TRYWAIT P0, [R3+URZ], R0 ;  /* 0x00000000030075a7 */ /* 0x0044e4000800017f */
[----:B---3--:R-:W-:Y:S05]  /*8640*/  @!P0 NANOSLEEP.SYNCS 0x989680 ;  /* 0x009896800000895d */ /* 0x008fea0003900000 */
[----:B------:R-:W3:Y:S02]  /*8650*/  @!P0 SYNCS.PHASECHK.TRANS64 P0, [R3+URZ], R0 ;  /* 0x00000000030085a7 */ /* 0x000ee4000800007f */
[----:B---3--:R-:W-:Y:S05]  /*8660*/  @!P0 BRA `(.L_x_182) ;  /* 0xfffffffc00f08947 */ /* 0x008fea000383ffff */
.L_x_172:
[----:B------:R-:W-:Y:S05]  /*8670*/  BSYNC B0 ;  /* 0x0000000000007941 */ /* 0x000fea0003800000 */
.L_x_171:
[----:B------:R-:W-:Y:S05]  /*8680*/  EXIT ;  /* 0x000000000000794d */ /* 0x000fea0003800000 */
.L_x_22:
[----:B-1----:R-:W-:-:S04]  /*8690*/  IMAD.U32 R16, RZ, RZ, UR8 ;  /* 0x00000008ff107e24 */ /* 0x002fc8000f8e00ff */
[----:B------:R1:W4:Y:S03]  /*86a0*/  SYNCS.PHASECHK.TRANS64.TRYWAIT P1, [R16+URZ], R13 ;  /* 0x0000000d100075a7 */ /* 0x000326000802017f */
[----:B----4-:R-:W-:Y:S05]  /*86b0*/  @!P1 NANOSLEEP.SYNCS 0x989680 ;  /* 0x009896800000995d */ /* 0x010fea0003900000 */
[----:B------:R-:W4:Y:S02]  /*86c0*/  @!P1 SYNCS.PHASECHK.TRANS64 P1, [R16+URZ], R13 ;  /* 0x0000000d100095a7 */ /* 0x000f24000802007f */
[----:B----4-:R-:W-:Y:S05]  /*86d0*/  @!P1 BRA `(.L_x_22) ;  /* 0xfffffffc00ec9947 */ /* 0x010fea000383ffff */
[----:B------:R-:W-:Y:S05]  /*86e0*/  BRA `(.L_x_21) ;  /* 0xffffff8c00fc7947 */ /* 0x000fea000383ffff */
.L_x_159:
[----:B------:R-:W-:Y:S01]  /*86f0*/  BSSY B1, `(.L_x_183) ;  /* 0x0000006000017945 */ /* 0x000fe20003800000 */
[----:B------:R-:W-:-:S07]  /*8700*/  IMAD.MOV.U32 R7, RZ, RZ, -0x1 ;  /* 0xffffffffff077424 */ /* 0x000fce00078e00ff */
[----:B------:R-:W-:Y:S05]  /*8710*/  WARPSYNC.COLLECTIVE R7, `(.L_x_184) ;  /* 0x00000000070c7348 */ /* 0x000fea0003c00000 */
[----:B------:R-:W-:Y:S02]  /*8720*/  ELECT P0, UR62, PT ;  /* 0x00000000003e782f */ /* 0x000fe40003800000 */
[----:B------:R-:W-:Y:S01]  /*8730*/  MOV R7, UR62 ;  /* 0x0000003e00077c02 */ /* 0x000fe20008000f00 */
[----:B------:R-:W-:Y:S10]  /*8740*/  ENDCOLLECTIVE ;  /* 0x000000000000791b */ /* 0x000ff40003800000 */
.L_x_184:
[----:B------:R-:W-:Y:S05]  /*8750*/  BSYNC B1 ;  /* 0x0000000000017941 */ /* 0x000fea0003800000 */
.L_x_183:
[----:B------:R-:W-:Y:S05]  /*8760*/  BRA `(.L_x_185) ;  /* 0xffffffec00707947 */ /* 0x000fea000383ffff */
.L_x_162:
[----:B-1----:R1:W2:Y:S02]  /*8770*/  SYNCS.PHASECHK.TRANS64.TRYWAIT P0, [R23+URZ+0x48], R8 ;  /* 0x00004808170075a7 */ /* 0x0022a4000800017f */
[----:B--2---:R-:W-:Y:S05]  /*8780*/  @!P0 NANOSLEEP.SYNCS 0x989680 ;  /* 0x009896800000895d */ /* 0x004fea0003900000 */
[----:B------:R-:W2:Y:S02]  /*8790*/  @!P0 SYNCS.PHASECHK.TRANS64 P0, [R23+URZ+0x48], R8 ;  /* 0x00004808170085a7 */ /* 0x000ea4000800007f */
[----:B--2---:R-:W-:Y:S05]  /*87a0*/  @!P0 BRA `(.L_x_162) ;  /* 0xfffffffc00f08947 */ /* 0x004fea000383ffff */
[----:B------:R-:W-:Y:S05]  /*87b0*/  BRA `(.L_x_186) ;  /* 0xffffffec00ac7947 */ /* 0x000fea000383ffff */
.L_x_170:
[----:B------:R-:W-:Y:S01]  /*87c0*/  BSSY B0, `(.L_x_187) ;  /* 0x0000006000007945 */ /* 0x000fe20003800000 */
[----:B------:R-:W-:-:S07]  /*87d0*/  IMAD.MOV.U32 R7, RZ, RZ, -0x1 ;  /* 0xffffffffff077424 */ /* 0x000fce00078e00ff */
[----:B------:R-:W-:Y:S05]  /*87e0*/  WARPSYNC.COLLECTIVE R7, `(.L_x_188) ;  /* 0x00000000070c7348 */ /* 0x000fea0003c00000 */
[----:B------:R-:W-:Y:S02]  /*87f0*/  ELECT P0, UR62, PT ;  /* 0x00000000003e782f */ /* 0x000fe40003800000 */
[----:B------:R-:W-:Y:S01]  /*8800*/  MOV R7, UR62 ;  /* 0x0000003e00077c02 */ /* 0x000fe20008000f00 */
[----:B------:R-:W-:Y:S10]  /*8810*/  ENDCOLLECTIVE ;  /* 0x000000000000791b */ /* 0x000ff40003800000 */
.L_x_188:
[----:B------:R-:W-:Y:S05]  /*8820*/  BSYNC B0 ;  /* 0x0000000000007941 */ /* 0x000fea0003800000 */
.L_x_187:
[----:B------:R-:W-:Y:S05]  /*8830*/  BRA `(.L_x_189) ;  /* 0xfffffff8002c7947 */ /* 0x000fea000383ffff */
.L_x_174:
[----:B0-----:R0:W1:Y:S02]  /*8840*/  SYNCS.PHASECHK.TRANS64.TRYWAIT P0, [R5+URZ], R2 ;  /* 0x00000002050075a7 */ /* 0x001064000800017f */
[----:B-1----:R-:W-:Y:S05]  /*8850*/  @!P0 NANOSLEEP.SYNCS 0x989680 ;  /* 0x009896800000895d */ /* 0x002fea0003900000 */
[----:B------:R-:W1:Y:S02]  /*8860*/  @!P0 SYNCS.PHASECHK.TRANS64 P0, [R5+URZ], R2 ;  /* 0x00000002050085a7 */ /* 0x000e64000800007f */
[----:B-1----:R-:W-:Y:S05]  /*8870*/  @!P0 BRA `(.L_x_174) ;  /* 0xfffffffc00f08947 */ /* 0x002fea000383ffff */
[----:B------:R-:W-:Y:S05]  /*8880*/  BRA `(.L_x_190) ;  /* 0xfffffff8006c7947 */ /* 0x000fea000383ffff */
.L_x_175:
[----:B0-----:R0:W1:Y:S02]  /*8890*/  SYNCS.PHASECHK.TRANS64.TRYWAIT P0, [R7+URZ], R4 ;  /* 0x00000004070075a7 */ /* 0x001064000800017f */
[----:B-1----:R-:W-:Y:S05]  /*88a0*/  @!P0 NANOSLEEP.SYNCS 0x989680 ;  /* 0x009896800000895d */ /* 0x002fea0003900000 */
[----:B------:R-:W1:Y:S02]  /*88b0*/  @!P0 SYNCS.PHASECHK.TRANS64 P0, [R7+URZ], R4 ;  /* 0x00000004070085a7 */ /* 0x000e64000800007f */
[----:B-1----:R-:W-:Y:S05]  /*88c0*/  @!P0 BRA `(.L_x_175) ;  /* 0xfffffffc00f08947 */ /* 0x002fea000383ffff */
[----:B------:R-:W-:Y:S05]  /*88d0*/  BRA `(.L_x_191) ;  /* 0xfffffff8007c7947 */ /* 0x000fea000383ffff */
.L_x_176:
[----:B0-----:R0:W1:Y:S02]  /*88e0*/  SYNCS.PHASECHK.TRANS64.TRYWAIT P0, [R6+URZ], R5 ;  /* 0x00000005060075a7 */ /* 0x001064000800017f */
[----:B-1----:R-:W-:Y:S05]  /*88f0*/  @!P0 NANOSLEEP.SYNCS 0x989680 ;  /* 0x009896800000895d */ /* 0x002fea0003900000 */
[----:B------:R-:W1:Y:S02]  /*8900*/  @!P0 SYNCS.PHASECHK.TRANS64 P0, [R6+URZ], R5 ;  /* 0x00000005060085a7 */ /* 0x000e64000800007f */
[----:B-1----:R-:W-:Y:S05]  /*8910*/  @!P0 BRA `(.L_x_176) ;  /* 0xfffffffc00f08947 */ /* 0x002fea000383ffff */
[----:B------:R-:W-:Y:S05]  /*8920*/  BRA `(.L_x_192) ;  /* 0xfffffff8008c7947 */ /* 0x000fea000383ffff */
.L_x_177:
[----:B0-----:R0:W1:Y:S02]  /*8930*/  SYNCS.PHASECHK.TRANS64.TRYWAIT P0, [R9+URZ], R4 ;  /* 0x00000004090075a7 */ /* 0x001064000800017f */
[----:B-1----:R-:W-:Y:S05]  /*8940*/  @!P0 NANOSLEEP.SYNCS 0x989680 ;  /* 0x009896800000895d */ /* 0x002fea0003900000 */
[----:B------:R-:W1:Y:S02]  /*8950*/  @!P0 SYNCS.PHASECHK.TRANS64 P0, [R9+URZ], R4 ;  /* 0x00000004090085a7 */ /* 0x000e64000800007f */
[----:B-1----:R-:W-:Y:S05]  /*8960*/  @!P0 BRA `(.L_x_177) ;  /* 0xfffffffc00f08947 */ /* 0x002fea000383ffff */
[----:B------:R-:W-:Y:S05]  /*8970*/  BRA `(.L_x_193) ;  /* 0xfffffff8009c7947 */ /* 0x000fea000383ffff */
.L_x_178:
[----:B0-----:R0:W1:Y:S02]  /*8980*/  SYNCS.PHASECHK.TRANS64.TRYWAIT P0, [R6+URZ], R5 ;  /* 0x00000005060075a7 */ /* 0x001064000800017f */
[----:B-1----:R-:W-:Y:S05]  /*8990*/  @!P0 NANOSLEEP.SYNCS 0x989680 ;  /* 0x009896800000895d */ /* 0x002fea0003900000 */
[----:B------:R-:W1:Y:S02]  /*89a0*/  @!P0 SYNCS.PHASECHK.TRANS64 P0, [R6+URZ], R5 ;  /* 0x00000005060085a7 */ /* 0x000e64000800007f */
[----:B-1----:R-:W-:Y:S05]  /*89b0*/  @!P0 BRA `(.L_x_178) ;  /* 0xfffffffc00f08947 */ /* 0x002fea000383ffff */
[----:B------:R-:W-:Y:S05]  /*89c0*/  BRA `(.L_x_194) ;  /* 0xfffffff800ac7947 */ /* 0x000fea000383ffff */
.L_x_179:
[----:B0-----:R0:W1:Y:S02]  /*89d0*/  SYNCS.PHASECHK.TRANS64.TRYWAIT P0, [R9+URZ], R4 ;  /* 0x00000004090075a7 */ /* 0x001064000800017f */
[----:B-1----:R-:W-:Y:S05]  /*89e0*/  @!P0 NANOSLEEP.SYNCS 0x989680 ;  /* 0x009896800000895d */ /* 0x002fea0003900000 */
[----:B------:R-:W1:Y:S02]  /*89f0*/  @!P0 SYNCS.PHASECHK.TRANS64 P0, [R9+URZ], R4 ;  /* 0x00000004090085a7 */ /* 0x000e64000800007f */
[----:B-1----:R-:W-:Y:S05]  /*8a00*/  @!P0 BRA `(.L_x_179) ;  /* 0xfffffffc00f08947 */ /* 0x002fea000383ffff */
[----:B------:R-:W-:Y:S05]  /*8a10*/  BRA `(.L_x_195) ;  /* 0xfffffff800bc7947 */ /* 0x000fea000383ffff */
.L_x_180:
[----:B0-----:R0:W1:Y:S02]  /*8a20*/  SYNCS.PHASECHK.TRANS64.TRYWAIT P0, [R8+URZ], R5 ;  /* 0x00000005080075a7 */ /* 0x001064000800017f */
[----:B-1----:R-:W-:Y:S05]  /*8a30*/  @!P0 NANOSLEEP.SYNCS 0x989680 ;  /* 0x009896800000895d */ /* 0x002fea0003900000 */
[----:B------:R-:W1:Y:S02]  /*8a40*/  @!P0 SYNCS.PHASECHK.TRANS64 P0, [R8+URZ], R5 ;  /* 0x00000005080085a7 */ /* 0x000e64000800007f */
[----:B-1----:R-:W-:Y:S05]  /*8a50*/  @!P0 BRA `(.L_x_180) ;  /* 0xfffffffc00f08947 */ /* 0x002fea000383ffff */
[----:B------:R-:W-:Y:S05]  /*8a60*/  BRA `(.L_x_196) ;  /* 0xfffffff800cc7947 */ /* 0x000fea000383ffff */
.L_x_181:
[----:B-1----:R1:W2:Y:S02]  /*8a70*/  SYNCS.PHASECHK.TRANS64.TRYWAIT P0, [R11+URZ], R6 ;  /* 0x000000060b0075a7 */ /* 0x0022a4000800017f */
[----:B--2---:R-:W-:Y:S05]  /*8a80*/  @!P0 NANOSLEEP.SYNCS 0x989680 ;  /* 0x009896800000895d */ /* 0x004fea0003900000 */
[----:B------:R-:W2:Y:S02]  /*8a90*/  @!P0 SYNCS.PHASECHK.TRANS64 P0, [R11+URZ], R6 ;  /* 0x000000060b0085a7 */ /* 0x000ea4000800007f */
[----:B--2---:R-:W-:Y:S05]  /*8aa0*/  @!P0 BRA `(.L_x_181) ;  /* 0xfffffffc00f08947 */ /* 0x004fea000383ffff */
[----:B------:R-:W-:Y:S05]  /*8ab0*/  BRA `(.L_x_197) ;  /* 0xfffffff800d47947 */ /* 0x000fea000383ffff */
.L_x_198:
[----:B------:R-:W-:-:S00]  /*8ac0*/  BRA `(.L_x_198) ;  /* 0xfffffffc00fc7947 */ /* 0x000fc0000383ffff */
[----:B------:R-:W-:-:S00]  /*8ad0*/  NOP ;  /* 0x0000000000007918 */ /* 0x000fc00000000000 */
        /* <DEDUP_REMOVED lines=10> */
.L_x_199:


//--------------------- .nv.shared._ZN7cutlass13device_kernelINS_4gemm6kernel13GemmUniversalIN4cute5tupleIJiiiiEEENS1_10collective13CollectiveMmaINS1_40MainloopSm90TmaGmmaWarpSpecializedSparseILi9ENS5_IJNS4_1CILi1EEENSA_ILi2EEESB_EEENS1_35KernelTmaWarpSpecializedCooperativeEEENS5_IJNSA_ILi128EEESG_NSA_ILi64EEEEEENS_10bfloat16_tENS5_IJNS4_6LayoutINS5_IJiNS5_IJSC_iEEEiEEENS5_IJlNS5_IJSB_SC_EEElEEEEENSK_INS5_IJNS5_IJNS5_IJNSA_ILi8EEESC_NSA_ILi4EEEEEEiEEENS5_IJNS5_IJNSA_ILi16EEESC_SC_EEEiEEEiEEENS5_IJNS5_IJNS5_IJSH_SU_NSA_ILi1024EEEEEENSA_ILi4096EEEEEENS5_IJNS5_IJSB_NSA_ILi512EEENSA_ILi32EEEEEElEEElEEEEEEEESJ_NS5_IJlSB_lEEENS4_8TiledMMAINS4_8MMA_AtomIJNS4_4SM904GMMA6SPARSE29GMMA_64x128x32_F32BF16BF16_SSILNS1D_5MajorE0ELS1G_0ELNS1D_7ScaleInE1ELS1H_1ELNS1D_9SparseSelE0EEEEEENSK_INS5_IJSC_SB_SB_EEENS5_IJSB_NSA_ILi0EEES1M_EEEEENS5_IJNS4_10UnderscoreES1P_S1P_EEEEENS4_23SM90_TMA_LOAD_MULTICASTENS4_14ComposedLayoutINS4_7SwizzleILi2ELi4ELi3EEENS4_25smem_sparse_ptr_flag_bitsILi2ELi16EEENSK_INS5_IJNS5_IJSB_SQ_EEENS5_IJSC_S13_EEEEEENS5_IJNS5_IJS1M_SH_EEESN_EEEEEEEvNS4_8identityENS4_13SM90_TMA_LOADENS1T_INS1U_ILi3ELi4ELi3EEENS4_18smem_ptr_flag_bitsILi16EEENSK_INS5_IJSQ_SH_EEENS5_IJSH_SB_EEEEEEEvS25_EENS_8epilogue10collective6detail29Sm90TmaWarpSpecializedAdapterINS2G_15DefaultEpilogueIfNS5_IJSB_llEEES2K_NS2F_6thread17LinearCombinationIfLi1EffLNS2L_9ScaleType4KindE0ELNS_15FloatRoundStyleE2EfEENS1_15EpilogueDefaultEEEEEvvEEEEvNT_6ParamsE --------------------------
	.section	.nv.shared._ZN7cutlass13device_kernelINS_4gemm6kernel13GemmUniversalIN4cute5tupleIJiiiiEEENS1_10collective13CollectiveMmaINS1_40MainloopSm90TmaGmmaWarpSpecializedSparseILi9ENS5_IJNS4_1CILi1EEENSA_ILi2EEESB_EEENS1_35KernelTmaWarpSpecializedCooperativeEEENS5_IJNSA_ILi128EEESG_NSA_ILi64EEEEEENS_10bfloat16_tENS5_IJNS4_6LayoutINS5_IJiNS5_IJSC_iEEEiEEENS5_IJlNS5_IJSB_SC_EEElEEEEENSK_INS5_IJNS5_IJNS5_IJNSA_ILi8EEESC_NSA_ILi4EEEEEEiEEENS5_IJNS5_IJNSA_ILi16EEESC_SC_EEEiEEEiEEENS5_IJNS5_IJNS5_IJSH_SU_NSA_ILi1024EEEEEENSA_ILi4096EEEEEENS5_IJNS5_IJSB_NSA_ILi512EEENSA_ILi32EEEEEElEEElEEEEEEEESJ_NS5_IJlSB_lEEENS4_8TiledMMAINS4_8MMA_AtomIJNS4_4SM904GMMA6SPARSE29GMMA_64x128x32_F32BF16BF16_SSILNS1D_5MajorE0ELS1G_0ELNS1D_7ScaleInE1ELS1H_1ELNS1D_9SparseSelE0EEEEEENSK_INS5_IJSC_SB_SB_EEENS5_IJSB_NSA_ILi0EEES1M_EEEEENS5_IJNS4_10UnderscoreES1P_S1P_EEEEENS4_23SM90_TMA_LOAD_MULTICASTENS4_14ComposedLayoutINS4_7SwizzleILi2ELi4ELi3EEENS4_25smem_sparse_ptr_flag_bitsILi2ELi16EEENSK_INS5_IJNS5_IJSB_SQ_EEENS5_IJSC_S13_EEEEEENS5_IJNS5_IJS1M_SH_EEESN_EEEEEEEvNS4_8identityENS4_13SM90_TMA_LOADENS1T_INS1U_ILi3ELi4ELi3EEENS4_18smem_ptr_flag_bitsILi16EEENSK_INS5_IJSQ_SH_EEENS5_IJSH_SB_EEEEEEEvS25_EENS_8epilogue10collective6detail29Sm90TmaWarpSpecializedAdapterINS2G_15DefaultEpilogueIfNS5_IJSB_llEEES2K_NS2F_6thread17LinearCombinationIfLi1EffLNS2L_9ScaleType4KindE0ELNS_15FloatRoundStyleE2EfEENS1_15EpilogueDefaultEEEEEvvEEEEvNT_6ParamsE,"aw",@nobits
	.sectionflags	@""
	.align	16
	.zero		1024


//--------------------- .nv.shared.reserved.0     --------------------------
	.section	.nv.shared.reserved.0,"aw",@nobits
	.weak		__nv_reservedSMEM_offset_0_alias
	.size		__nv_reservedSMEM_offset_0_alias, 0, 0
	.other		__nv_reservedSMEM_offset_0_alias,@"STO_CUDA_RESERVED_SHARED STV_DEFAULT"
__nv_reservedSMEM_offset_0_alias:
	.zero		0


//--------------------- .nv.global                --------------------------
	.section	.nv.global,"aw",@nobits
.nv.global:
	.type		_ZN39_INTERNAL_5b9df30b_4_k_cu_305324d8_27944cute1_E,@object
	.size		_ZN39_INTERNAL_5b9df30b_4_k_cu_305324d8_27944cute1_E,(_ZN39_INTERNAL_5b9df30b_4_k_cu_305324d8_27944cuda3std3__45__cpo6cbeginE - _ZN39_INTERNAL_5b9df30b_4_k_cu_305324d8_27944cute1_E)
_ZN39_INTERNAL_5b9df30b_4_k_cu_305324d8_27944cute1_E:
	.zero		1
	.type		_ZN39_INTERNAL_5b9df30b_4_k_cu_305324d8_27944cuda3std3__45__cpo6cbeginE,@object
	.size		_ZN39_INTERNAL_5b9df30b_4_k_cu_305324d8_27944cuda3std3__45__cpo6cbeginE,(_ZN39_INTERNAL_5b9df30b_4_k_cu_305324d8_27944cuda3std3__48in_placeE - _ZN39_INTERNAL_5b9df30b_4_k_cu_305324d8_27944cuda3std3__45__cpo6cbeginE)
_ZN39_INTERNAL_5b9df30b_4_k_cu_305324d8_27944cuda3std3__45__cpo6cbeginE:
	.zero		1
	.type		_ZN39_INTERNAL_5b9df30b_4_k_cu_305324d8_27944cuda3std3__48in_placeE,@object
	.size		_ZN39_INTERNAL_5b9df30b_4_k_cu_305324d8_27944cuda3std3__48in_placeE,(_ZN39_INTERNAL_5b9df30b_4_k_cu_305324d8_27944cuda3std6ranges3__45__cpo9iter_moveE - _ZN39_INTERNAL_5b9df30b_4_k_cu_305324d8_27944cuda3std3__48in_placeE)
_ZN39_INTERNAL_5b9df30b_4_k_cu_305324d8_27944cuda3std3__48in_placeE:
	.zero		1
	.type		_ZN39_INTERNAL_5b9df30b_4_k_cu_305324d8_27944cuda3std6ranges3__45__cpo9iter_moveE,@object
	.size		_ZN39_INTERNAL_5b9df30b_4_k_cu_305324d8_27944cuda3std6ranges3__45__cpo9iter_moveE,(_ZN39_INTERNAL_5b9df30b_4_k_cu_305324d8_27944cuda3std3__45__cpo5beginE - _ZN39_INTERNAL_5b9df30b_4_k_cu_305324d8_27944cuda3std6ranges3__45__cpo9iter_moveE)
_ZN39_INTERNAL_5b9df30b_4_k_cu_305324d8_27944cuda3std6ranges3__45__cpo9iter_moveE:
	.zero		1
	.type		_ZN39_INTERNAL_5b9df30b_4_k_cu_305324d8_27944cuda3std3__45__cpo5beginE,@object
	.size		_ZN39_INTERNAL_5b9df30b_4_k_cu_305324d8_27944cuda3std3__45__cpo5beginE,(_ZN39_INTERNAL_5b9df30b_4_k_cu_305324d8_27944cuda3std3__441_GLOBAL__N__5b9df30b_4_k_cu_305324d8_27946ignoreE - _ZN39_INTERNAL_5b9df30b_4_k_cu_305324d8_27944cuda3std3__45__cpo5beginE)
_ZN39_INTERNAL_5b9df30b_4_k_cu_305324d8_27944cuda3std3__45__cpo5beginE:
	.zero		1
	.type		_ZN39_INTERNAL_5b9df30b_4_k_cu_305324d8_27944cuda3std3__441_GLOBAL__N__5b9df30b_4_k_cu_305324d8_27946ignoreE,@object
	.size		_ZN39_INTERNAL_5b9df30b_4_k_cu_305324d8_27944cuda3std3__441_GLOBAL__N__5b9df30b_4_k_cu_305324d8_27946ignoreE,(_ZN39_INTERNAL_5b9df30b_4_k_cu_305324d8_27944cute7productE - _ZN39_INTERNAL_5b9df30b_4_k_cu_305324d8_27944cuda3std3__441_GLOBAL__N__5b9df30b_4_k_cu_305324d8_27946ignoreE)
_ZN39_INTERNAL_5b9df30b_4_k_cu_305324d8_27944cuda3std3__441_GLOBAL__N__5b9df30b_4_k_cu_305324d8_27946ignoreE:
	.zero		1
	.type		_ZN39_INTERNAL_5b9df30b_4_k_cu_305324d8_27944cute7productE,@object
	.size		_ZN39_INTERNAL_5b9df30b_4_k_cu_305324d8_27944cute7productE,(_ZN39_INTERNAL_5b9df30b_4_k_cu_305324d8_27944cuda3std3__45__cpo3endE - _ZN39_INTERNAL_5b9df30b_4_k_cu_305324d8_27944cute7productE)
_ZN39_INTERNAL_5b9df30b_4_k_cu_305324d8_27944cute7productE:
	.zero		1
	.type		_ZN39_INTERNAL_5b9df30b_4_k_cu_305324d8_27944cuda3std3__45__cpo3endE,@object
	.size		_ZN39_INTERNAL_5b9df30b_4_k_cu_305324d8_27944cuda3std3__45__cpo3endE,(_ZN39_INTERNAL_5b9df30b_4_k_cu_305324d8_27944cuda3std3__419piecewise_constructE - _ZN39_INTERNAL_5b9df30b_4_k_cu_305324d8_27944cuda3std3__45__cpo3endE)
_ZN39_INTERNAL_5b9df30b_4_k_cu_305324d8_27944cuda3std3__45__cpo3endE:
	.zero		1
	.type		_ZN39_INTERNAL_5b9df30b_4_k_cu_305324d8_27944cuda3std3__419piecewise_constructE,@object
	.size		_ZN39_INTERNAL_5b9df30b_4_k_cu_305324d8_27944cuda3std3__419piecewise_constructE,(_ZN39_INTERNAL_5b9df30b_4_k_cu_305324d8_27944cuda3std3__45__cpo4cendE - _ZN39_INTERNAL_5b9df30b_4_k_cu_305324d8_27944cuda3std3__419piecewise_constructE)
_ZN39_INTERNAL_5b9df30b_4_k_cu_305324d8_27944cuda3std3__419piecewise_constructE:
	.zero		1
	.type		_ZN39_INTERNAL_5b9df30b_4_k_cu_305324d8_27944cuda3std3__45__cpo4cendE,@object
	.size		_ZN39_INTERNAL_5b9df30b_4_k_cu_305324d8_27944cuda3std3__45__cpo4cendE,(_ZN39_INTERNAL_5b9df30b_4_k_cu_305324d8_27944cuda3std6ranges3__45__cpo4swapE - _ZN39_INTERNAL_5b9df30b_4_k_cu_305324d8_27944cuda3std3__45__cpo4cendE)
_ZN39_INTERNAL_5b9df30b_4_k_cu_305324d8_27944cuda3std3__45__cpo4cendE:
	.zero		1
	.type		_ZN39_INTERNAL_5b9df30b_4_k_cu_305324d8_27944cuda3std6ranges3__45__cpo4swapE,@object
	.size		_ZN39_INTERNAL_5b9df30b_4_k_cu_305324d8_27944cuda3std6ranges3__45__cpo4swapE,(.L_7 - _ZN39_INTERNAL_5b9df30b_4_k_cu_305324d8_27944cuda3std6ranges3__45__cpo4swapE)
_ZN39_INTERNAL_5b9df30b_4_k_cu_305324d8_27944cuda3std6ranges3__45__cpo4swapE:
	.zero		1
.L_7:


//--------------------- .nv.constant0._ZN7cutlass13device_kernelINS_4gemm6kernel13GemmUniversalIN4cute5tupleIJiiiiEEENS1_10collective13CollectiveMmaINS1_40MainloopSm90TmaGmmaWarpSpecializedSparseILi9ENS5_IJNS4_1CILi1EEENSA_ILi2EEESB_EEENS1_35KernelTmaWarpSpecializedCooperativeEEENS5_IJNSA_ILi128EEESG_NSA_ILi64EEEEEENS_10bfloat16_tENS5_IJNS4_6LayoutINS5_IJiNS5_IJSC_iEEEiEEENS5_IJlNS5_IJSB_SC_EEElEEEEENSK_INS5_IJNS5_IJNS5_IJNSA_ILi8EEESC_NSA_ILi4EEEEEEiEEENS5_IJNS5_IJNSA_ILi16EEESC_SC_EEEiEEEiEEENS5_IJNS5_IJNS5_IJSH_SU_NSA_ILi1024EEEEEENSA_ILi4096EEEEEENS5_IJNS5_IJSB_NSA_ILi512EEENSA_ILi32EEEEEElEEElEEEEEEEESJ_NS5_IJlSB_lEEENS4_8TiledMMAINS4_8MMA_AtomIJNS4_4SM904GMMA6SPARSE29GMMA_64x128x32_F32BF16BF16_SSILNS1D_5MajorE0ELS1G_0ELNS1D_7ScaleInE1ELS1H_1ELNS1D_9SparseSelE0EEEEEENSK_INS5_IJSC_SB_SB_EEENS5_IJSB_NSA_ILi0EEES1M_EEEEENS5_IJNS4_10UnderscoreES1P_S1P_EEEEENS4_23SM90_TMA_LOAD_MULTICASTENS4_14ComposedLayoutINS4_7SwizzleILi2ELi4ELi3EEENS4_25smem_sparse_ptr_flag_bitsILi2ELi16EEENSK_INS5_IJNS5_IJSB_SQ_EEENS5_IJSC_S13_EEEEEENS5_IJNS5_IJS1M_SH_EEESN_EEEEEEEvNS4_8identityENS4_13SM90_TMA_LOADENS1T_INS1U_ILi3ELi4ELi3EEENS4_18smem_ptr_flag_bitsILi16EEENSK_INS5_IJSQ_SH_EEENS5_IJSH_SB_EEEEEEEvS25_EENS_8epilogue10collective6detail29Sm90TmaWarpSpecializedAdapterINS2G_15DefaultEpilogueIfNS5_IJSB_llEEES2K_NS2F_6thread17LinearCombinationIfLi1EffLNS2L_9ScaleType4KindE0ELNS_15FloatRoundStyleE2EfEENS1_15EpilogueDefaultEEEEEvvEEEEvNT_6ParamsE --------------------------
	.section	.nv.constant0._ZN7cutlass13device_kernelINS_4gemm6kernel13GemmUniversalIN4cute5tupleIJiiiiEEENS1_10collective13CollectiveMmaINS1_40MainloopSm90TmaGmmaWarpSpecializedSparseILi9ENS5_IJNS4_1CILi1EEENSA_ILi2EEESB_EEENS1_35KernelTmaWarpSpecializedCooperativeEEENS5_IJNSA_ILi128EEESG_NSA_ILi64EEEEEENS_10bfloat16_tENS5_IJNS4_6LayoutINS5_IJiNS5_IJSC_iEEEiEEENS5_IJlNS5_IJSB_SC_EEElEEEEENSK_INS5_IJNS5_IJNS5_IJNSA_ILi8EEESC_NSA_ILi4EEEEEEiEEENS5_IJNS5_IJNSA_ILi16EEESC_SC_EEEiEEEiEEENS5_IJNS5_IJNS5_IJSH_SU_NSA_ILi1024EEEEEENSA_ILi4096EEEEEENS5_IJNS5_IJSB_NSA_ILi512EEENSA_ILi32EEEEEElEEElEEEEEEEESJ_NS5_IJlSB_lEEENS4_8TiledMMAINS4_8MMA_AtomIJNS4_4SM904GMMA6SPARSE29GMMA_64x128x32_F32BF16BF16_SSILNS1D_5MajorE0ELS1G_0ELNS1D_7ScaleInE1ELS1H_1ELNS1D_9SparseSelE0EEEEEENSK_INS5_IJSC_SB_SB_EEENS5_IJSB_NSA_ILi0EEES1M_EEEEENS5_IJNS4_10UnderscoreES1P_S1P_EEEEENS4_23SM90_TMA_LOAD_MULTICASTENS4_14ComposedLayoutINS4_7SwizzleILi2ELi4ELi3EEENS4_25smem_sparse_ptr_flag_bitsILi2ELi16EEENSK_INS5_IJNS5_IJSB_SQ_EEENS5_IJSC_S13_EEEEEENS5_IJNS5_IJS1M_SH_EEESN_EEEEEEEvNS4_8identityENS4_13SM90_TMA_LOADENS1T_INS1U_ILi3ELi4ELi3EEENS4_18smem_ptr_flag_bitsILi16EEENSK_INS5_IJSQ_SH_EEENS5_IJSH_SB_EEEEEEEvS25_EENS_8epilogue10collective6detail29Sm90TmaWarpSpecializedAdapterINS2G_15DefaultEpilogueIfNS5_IJSB_llEEES2K_NS2F_6thread17LinearCombinationIfLi1EffLNS2L_9ScaleType4KindE0ELNS_15FloatRoundStyleE2EfEENS1_15EpilogueDefaultEEEEEvvEEEEvNT_6ParamsE,"a",@progbits
	.sectionflags	@""
	.align	4
.nv.constant0._ZN7cutlass13device_kernelINS_4gemm6kernel13GemmUniversalIN4cute5tupleIJiiiiEEENS1_10collective13CollectiveMmaINS1_40MainloopSm90TmaGmmaWarpSpecializedSparseILi9ENS5_IJNS4_1CILi1EEENSA_ILi2EEESB_EEENS1_35KernelTmaWarpSpecializedCooperativeEEENS5_IJNSA_ILi128EEESG_NSA_ILi64EEEEEENS_10bfloat16_tENS5_IJNS4_6LayoutINS5_IJiNS5_IJSC_iEEEiEEENS5_IJlNS5_IJSB_SC_EEElEEEEENSK_INS5_IJNS5_IJNS5_IJNSA_ILi8EEESC_NSA_ILi4EEEEEEiEEENS5_IJNS5_IJNSA_ILi16EEESC_SC_EEEiEEEiEEENS5_IJNS5_IJNS5_IJSH_SU_NSA_ILi1024EEEEEENSA_ILi4096EEEEEENS5_IJNS5_IJSB_NSA_ILi512EEENSA_ILi32EEEEEElEEElEEEEEEEESJ_NS5_IJlSB_lEEENS4_8TiledMMAINS4_8MMA_AtomIJNS4_4SM904GMMA6SPARSE29GMMA_64x128x32_F32BF16BF16_SSILNS1D_5MajorE0ELS1G_0ELNS1D_7ScaleInE1ELS1H_1ELNS1D_9SparseSelE0EEEEEENSK_INS5_IJSC_SB_SB_EEENS5_IJSB_NSA_ILi0EEES1M_EEEEENS5_IJNS4_10UnderscoreES1P_S1P_EEEEENS4_23SM90_TMA_LOAD_MULTICASTENS4_14ComposedLayoutINS4_7SwizzleILi2ELi4ELi3EEENS4_25smem_sparse_ptr_flag_bitsILi2ELi16EEENSK_INS5_IJNS5_IJSB_SQ_EEENS5_IJSC_S13_EEEEEENS5_IJNS5_IJS1M_SH_EEESN_EEEEEEEvNS4_8identityENS4_13SM90_TMA_LOADENS1T_INS1U_ILi3ELi4ELi3EEENS4_18smem_ptr_flag_bitsILi16EEENSK_INS5_IJSQ_SH_EEENS5_IJSH_SB_EEEEEEEvS25_EENS_8epilogue10collective6detail29Sm90TmaWarpSpecializedAdapterINS2G_15DefaultEpilogueIfNS5_IJSB_llEEES2K_NS2F_6thread17LinearCombinationIfLi1EffLNS2L_9ScaleType4KindE0ELNS_15FloatRoundStyleE2EfEENS1_15EpilogueDefaultEEEEEvvEEEEvNT_6ParamsE:
	.zero		1920


//--------------------- SYMBOLS --------------------------

	.type		.nv.reservedSmem.offset0,@object
	.size		.nv.reservedSmem.offset0,0x4
